//
// Generated by NVIDIA NVVM Compiler
//
// Compiler Build ID: CL-36424714
// Cuda compilation tools, release 13.0, V13.0.88
// Based on NVVM 20.0.0
//

.version 9.0
.target sm_100
.address_size 64

	// .globl	_Z4convPfS_S_iiii
// _ZZ4convPfS_S_iiiiE8shared_1 has been demoted
// _ZZ4convPfS_S_iiiiE8shared_0 has been demoted

.visible .entry _Z4convPfS_S_iiii(
	.param .u64 .ptr .align 1 _Z4convPfS_S_iiii_param_0,
	.param .u64 .ptr .align 1 _Z4convPfS_S_iiii_param_1,
	.param .u64 .ptr .align 1 _Z4convPfS_S_iiii_param_2,
	.param .u32 _Z4convPfS_S_iiii_param_3,
	.param .u32 _Z4convPfS_S_iiii_param_4,
	.param .u32 _Z4convPfS_S_iiii_param_5,
	.param .u32 _Z4convPfS_S_iiii_param_6
)
{
	.reg .pred 	%p<17>;
	.reg .b32 	%r<87>;
	.reg .b32 	%f<673>;
	.reg .b64 	%rd<59>;
	// demoted variable
	.shared .align 4 .b8 _ZZ4convPfS_S_iiiiE8shared_1[320];
	// demoted variable
	.shared .align 4 .b8 _ZZ4convPfS_S_iiiiE8shared_0[1088];
	ld.param.u64 	%rd7, [_Z4convPfS_S_iiii_param_0];
	ld.param.u64 	%rd8, [_Z4convPfS_S_iiii_param_1];
	ld.param.u64 	%rd9, [_Z4convPfS_S_iiii_param_2];
	ld.param.u32 	%r22, [_Z4convPfS_S_iiii_param_6];
	cvta.to.global.u64 	%rd1, %rd9;
	cvta.to.global.u64 	%rd2, %rd8;
	cvta.to.global.u64 	%rd3, %rd7;
	setp.lt.s32 	%p1, %r22, 4;
	mov.f32 	%f669, 0f00000000;
	mov.f32 	%f670, %f669;
	mov.f32 	%f671, %f669;
	mov.f32 	%f672, %f669;
	@%p1 bra 	$L__BB0_7;
	mov.u32 	%r1, %tid.x;
	mov.u32 	%r23, %ctaid.y;
	mov.u32 	%r24, %tid.y;
	add.s32 	%r25, %r23, %r24;
	mov.u32 	%r26, %ctaid.x;
	shl.b32 	%r27, %r26, 8;
	shl.b32 	%r28, %r1, 2;
	mov.u32 	%r29, _ZZ4convPfS_S_iiiiE8shared_0;
	add.s32 	%r2, %r29, %r28;
	mov.u32 	%r30, _ZZ4convPfS_S_iiiiE8shared_1;
	mad.lo.s32 	%r3, %r1, 20, %r30;
	mad.lo.s32 	%r31, %r25, 8256, %r1;
	mad.lo.s32 	%r32, %r22, 2064, %r31;
	add.s32 	%r33, %r32, %r27;
	add.s32 	%r86, %r33, 16;
	neg.s32 	%r85, %r22;
	add.s32 	%r84, %r1, 32;
	mov.f32 	%f672, 0f00000000;
	mov.f32 	%f671, %f672;
	mov.f32 	%f670, %f672;
	mov.f32 	%f669, %f672;
$L__BB0_2:
	setp.gt.u32 	%p2, %r1, 15;
	@%p2 bra 	$L__BB0_4;
	add.s32 	%r34, %r86, -16;
	mul.wide.u32 	%rd10, %r34, 4;
	add.s64 	%rd11, %rd3, %rd10;
	ld.global.f32 	%f23, [%rd11];
	st.shared.f32 	[%r2], %f23;
$L__BB0_4:
	setp.gt.u32 	%p3, %r1, 15;
	mul.wide.u32 	%rd12, %r86, 4;
	add.s64 	%rd13, %rd3, %rd12;
	ld.global.f32 	%f24, [%rd13];
	st.shared.f32 	[%r2+64], %f24;
	bar.sync 	0;
	@%p3 bra 	$L__BB0_6;
	add.s32 	%r35, %r84, -32;
	mul.wide.u32 	%rd14, %r35, 4;
	add.s64 	%rd15, %rd2, %rd14;
	ld.global.f32 	%f25, [%rd15];
	st.shared.f32 	[%r3], %f25;
	add.s32 	%r36, %r84, -16;
	mul.wide.u32 	%rd16, %r36, 4;
	add.s64 	%rd17, %rd2, %rd16;
	ld.global.f32 	%f26, [%rd17];
	st.shared.f32 	[%r3+4], %f26;
	add.s32 	%r37, %r84, 16;
	mul.wide.u32 	%rd18, %r84, 4;
	add.s64 	%rd19, %rd2, %rd18;
	ld.global.f32 	%f27, [%rd19];
	st.shared.f32 	[%r3+8], %f27;
	mul.wide.u32 	%rd20, %r37, 4;
	add.s64 	%rd21, %rd2, %rd20;
	ld.global.f32 	%f28, [%rd21];
	st.shared.f32 	[%r3+12], %f28;
$L__BB0_6:
	bar.sync 	0;
	ld.shared.f32 	%f29, [%r2+64];
	ld.shared.f32 	%f30, [_ZZ4convPfS_S_iiiiE8shared_1];
	ld.shared.f32 	%f31, [_ZZ4convPfS_S_iiiiE8shared_1+4];
	ld.shared.f32 	%f32, [_ZZ4convPfS_S_iiiiE8shared_1+8];
	ld.shared.f32 	%f33, [_ZZ4convPfS_S_iiiiE8shared_1+12];
	fma.rn.f32 	%f34, %f29, %f30, %f669;
	fma.rn.f32 	%f35, %f29, %f31, %f670;
	fma.rn.f32 	%f36, %f29, %f32, %f671;
	fma.rn.f32 	%f37, %f29, %f33, %f672;
	ld.shared.f32 	%f38, [%r2+60];
	ld.shared.f32 	%f39, [_ZZ4convPfS_S_iiiiE8shared_1+20];
	ld.shared.f32 	%f40, [_ZZ4convPfS_S_iiiiE8shared_1+24];
	ld.shared.f32 	%f41, [_ZZ4convPfS_S_iiiiE8shared_1+28];
	ld.shared.f32 	%f42, [_ZZ4convPfS_S_iiiiE8shared_1+32];
	fma.rn.f32 	%f43, %f38, %f39, %f34;
	fma.rn.f32 	%f44, %f38, %f40, %f35;
	fma.rn.f32 	%f45, %f38, %f41, %f36;
	fma.rn.f32 	%f46, %f38, %f42, %f37;
	ld.shared.f32 	%f47, [%r2+56];
	ld.shared.f32 	%f48, [_ZZ4convPfS_S_iiiiE8shared_1+40];
	ld.shared.f32 	%f49, [_ZZ4convPfS_S_iiiiE8shared_1+44];
	ld.shared.f32 	%f50, [_ZZ4convPfS_S_iiiiE8shared_1+48];
	ld.shared.f32 	%f51, [_ZZ4convPfS_S_iiiiE8shared_1+52];
	fma.rn.f32 	%f52, %f47, %f48, %f43;
	fma.rn.f32 	%f53, %f47, %f49, %f44;
	fma.rn.f32 	%f54, %f47, %f50, %f45;
	fma.rn.f32 	%f55, %f47, %f51, %f46;
	ld.shared.f32 	%f56, [%r2+52];
	ld.shared.f32 	%f57, [_ZZ4convPfS_S_iiiiE8shared_1+60];
	ld.shared.f32 	%f58, [_ZZ4convPfS_S_iiiiE8shared_1+64];
	ld.shared.f32 	%f59, [_ZZ4convPfS_S_iiiiE8shared_1+68];
	ld.shared.f32 	%f60, [_ZZ4convPfS_S_iiiiE8shared_1+72];
	fma.rn.f32 	%f61, %f56, %f57, %f52;
	fma.rn.f32 	%f62, %f56, %f58, %f53;
	fma.rn.f32 	%f63, %f56, %f59, %f54;
	fma.rn.f32 	%f64, %f56, %f60, %f55;
	ld.shared.f32 	%f65, [%r2+48];
	ld.shared.f32 	%f66, [_ZZ4convPfS_S_iiiiE8shared_1+80];
	ld.shared.f32 	%f67, [_ZZ4convPfS_S_iiiiE8shared_1+84];
	ld.shared.f32 	%f68, [_ZZ4convPfS_S_iiiiE8shared_1+88];
	ld.shared.f32 	%f69, [_ZZ4convPfS_S_iiiiE8shared_1+92];
	fma.rn.f32 	%f70, %f65, %f66, %f61;
	fma.rn.f32 	%f71, %f65, %f67, %f62;
	fma.rn.f32 	%f72, %f65, %f68, %f63;
	fma.rn.f32 	%f73, %f65, %f69, %f64;
	ld.shared.f32 	%f74, [%r2+44];
	ld.shared.f32 	%f75, [_ZZ4convPfS_S_iiiiE8shared_1+100];
	ld.shared.f32 	%f76, [_ZZ4convPfS_S_iiiiE8shared_1+104];
	ld.shared.f32 	%f77, [_ZZ4convPfS_S_iiiiE8shared_1+108];
	ld.shared.f32 	%f78, [_ZZ4convPfS_S_iiiiE8shared_1+112];
	fma.rn.f32 	%f79, %f74, %f75, %f70;
	fma.rn.f32 	%f80, %f74, %f76, %f71;
	fma.rn.f32 	%f81, %f74, %f77, %f72;
	fma.rn.f32 	%f82, %f74, %f78, %f73;
	ld.shared.f32 	%f83, [%r2+40];
	ld.shared.f32 	%f84, [_ZZ4convPfS_S_iiiiE8shared_1+120];
	ld.shared.f32 	%f85, [_ZZ4convPfS_S_iiiiE8shared_1+124];
	ld.shared.f32 	%f86, [_ZZ4convPfS_S_iiiiE8shared_1+128];
	ld.shared.f32 	%f87, [_ZZ4convPfS_S_iiiiE8shared_1+132];
	fma.rn.f32 	%f88, %f83, %f84, %f79;
	fma.rn.f32 	%f89, %f83, %f85, %f80;
	fma.rn.f32 	%f90, %f83, %f86, %f81;
	fma.rn.f32 	%f91, %f83, %f87, %f82;
	ld.shared.f32 	%f92, [%r2+36];
	ld.shared.f32 	%f93, [_ZZ4convPfS_S_iiiiE8shared_1+140];
	ld.shared.f32 	%f94, [_ZZ4convPfS_S_iiiiE8shared_1+144];
	ld.shared.f32 	%f95, [_ZZ4convPfS_S_iiiiE8shared_1+148];
	ld.shared.f32 	%f96, [_ZZ4convPfS_S_iiiiE8shared_1+152];
	fma.rn.f32 	%f97, %f92, %f93, %f88;
	fma.rn.f32 	%f98, %f92, %f94, %f89;
	fma.rn.f32 	%f99, %f92, %f95, %f90;
	fma.rn.f32 	%f100, %f92, %f96, %f91;
	ld.shared.f32 	%f101, [%r2+32];
	ld.shared.f32 	%f102, [_ZZ4convPfS_S_iiiiE8shared_1+160];
	ld.shared.f32 	%f103, [_ZZ4convPfS_S_iiiiE8shared_1+164];
	ld.shared.f32 	%f104, [_ZZ4convPfS_S_iiiiE8shared_1+168];
	ld.shared.f32 	%f105, [_ZZ4convPfS_S_iiiiE8shared_1+172];
	fma.rn.f32 	%f106, %f101, %f102, %f97;
	fma.rn.f32 	%f107, %f101, %f103, %f98;
	fma.rn.f32 	%f108, %f101, %f104, %f99;
	fma.rn.f32 	%f109, %f101, %f105, %f100;
	ld.shared.f32 	%f110, [%r2+28];
	ld.shared.f32 	%f111, [_ZZ4convPfS_S_iiiiE8shared_1+180];
	ld.shared.f32 	%f112, [_ZZ4convPfS_S_iiiiE8shared_1+184];
	ld.shared.f32 	%f113, [_ZZ4convPfS_S_iiiiE8shared_1+188];
	ld.shared.f32 	%f114, [_ZZ4convPfS_S_iiiiE8shared_1+192];
	fma.rn.f32 	%f115, %f110, %f111, %f106;
	fma.rn.f32 	%f116, %f110, %f112, %f107;
	fma.rn.f32 	%f117, %f110, %f113, %f108;
	fma.rn.f32 	%f118, %f110, %f114, %f109;
	ld.shared.f32 	%f119, [%r2+24];
	ld.shared.f32 	%f120, [_ZZ4convPfS_S_iiiiE8shared_1+200];
	ld.shared.f32 	%f121, [_ZZ4convPfS_S_iiiiE8shared_1+204];
	ld.shared.f32 	%f122, [_ZZ4convPfS_S_iiiiE8shared_1+208];
	ld.shared.f32 	%f123, [_ZZ4convPfS_S_iiiiE8shared_1+212];
	fma.rn.f32 	%f124, %f119, %f120, %f115;
	fma.rn.f32 	%f125, %f119, %f121, %f116;
	fma.rn.f32 	%f126, %f119, %f122, %f117;
	fma.rn.f32 	%f127, %f119, %f123, %f118;
	ld.shared.f32 	%f128, [%r2+20];
	ld.shared.f32 	%f129, [_ZZ4convPfS_S_iiiiE8shared_1+220];
	ld.shared.f32 	%f130, [_ZZ4convPfS_S_iiiiE8shared_1+224];
	ld.shared.f32 	%f131, [_ZZ4convPfS_S_iiiiE8shared_1+228];
	ld.shared.f32 	%f132, [_ZZ4convPfS_S_iiiiE8shared_1+232];
	fma.rn.f32 	%f133, %f128, %f129, %f124;
	fma.rn.f32 	%f134, %f128, %f130, %f125;
	fma.rn.f32 	%f135, %f128, %f131, %f126;
	fma.rn.f32 	%f136, %f128, %f132, %f127;
	ld.shared.f32 	%f137, [%r2+16];
	ld.shared.f32 	%f138, [_ZZ4convPfS_S_iiiiE8shared_1+240];
	ld.shared.f32 	%f139, [_ZZ4convPfS_S_iiiiE8shared_1+244];
	ld.shared.f32 	%f140, [_ZZ4convPfS_S_iiiiE8shared_1+248];
	ld.shared.f32 	%f141, [_ZZ4convPfS_S_iiiiE8shared_1+252];
	fma.rn.f32 	%f142, %f137, %f138, %f133;
	fma.rn.f32 	%f143, %f137, %f139, %f134;
	fma.rn.f32 	%f144, %f137, %f140, %f135;
	fma.rn.f32 	%f145, %f137, %f141, %f136;
	ld.shared.f32 	%f146, [%r2+12];
	ld.shared.f32 	%f147, [_ZZ4convPfS_S_iiiiE8shared_1+260];
	ld.shared.f32 	%f148, [_ZZ4convPfS_S_iiiiE8shared_1+264];
	ld.shared.f32 	%f149, [_ZZ4convPfS_S_iiiiE8shared_1+268];
	ld.shared.f32 	%f150, [_ZZ4convPfS_S_iiiiE8shared_1+272];
	fma.rn.f32 	%f151, %f146, %f147, %f142;
	fma.rn.f32 	%f152, %f146, %f148, %f143;
	fma.rn.f32 	%f153, %f146, %f149, %f144;
	fma.rn.f32 	%f154, %f146, %f150, %f145;
	ld.shared.f32 	%f155, [%r2+8];
	ld.shared.f32 	%f156, [_ZZ4convPfS_S_iiiiE8shared_1+280];
	ld.shared.f32 	%f157, [_ZZ4convPfS_S_iiiiE8shared_1+284];
	ld.shared.f32 	%f158, [_ZZ4convPfS_S_iiiiE8shared_1+288];
	ld.shared.f32 	%f159, [_ZZ4convPfS_S_iiiiE8shared_1+292];
	fma.rn.f32 	%f160, %f155, %f156, %f151;
	fma.rn.f32 	%f161, %f155, %f157, %f152;
	fma.rn.f32 	%f162, %f155, %f158, %f153;
	fma.rn.f32 	%f163, %f155, %f159, %f154;
	ld.shared.f32 	%f164, [%r2+4];
	ld.shared.f32 	%f165, [_ZZ4convPfS_S_iiiiE8shared_1+300];
	ld.shared.f32 	%f166, [_ZZ4convPfS_S_iiiiE8shared_1+304];
	ld.shared.f32 	%f167, [_ZZ4convPfS_S_iiiiE8shared_1+308];
	ld.shared.f32 	%f168, [_ZZ4convPfS_S_iiiiE8shared_1+312];
	fma.rn.f32 	%f669, %f164, %f165, %f160;
	fma.rn.f32 	%f670, %f164, %f166, %f161;
	fma.rn.f32 	%f671, %f164, %f167, %f162;
	fma.rn.f32 	%f672, %f164, %f168, %f163;
	bar.sync 	0;
	bar.sync 	0;
	add.s32 	%r86, %r86, -2064;
	add.s32 	%r85, %r85, 1;
	add.s32 	%r84, %r84, 16;
	setp.ne.s32 	%p4, %r85, -3;
	@%p4 bra 	$L__BB0_2;
$L__BB0_7:
	mov.u32 	%r13, %tid.x;
	setp.gt.u32 	%p5, %r13, 15;
	shl.b32 	%r38, %r13, 2;
	mov.u32 	%r39, _ZZ4convPfS_S_iiiiE8shared_0;
	add.s32 	%r14, %r39, %r38;
	@%p5 bra 	$L__BB0_9;
	mov.u32 	%r40, %ctaid.y;
	mov.u32 	%r41, %tid.y;
	add.s32 	%r42, %r40, %r41;
	mov.u32 	%r43, %ctaid.x;
	shl.b32 	%r44, %r43, 8;
	add.s32 	%r45, %r13, %r44;
	mad.lo.s32 	%r46, %r42, 8256, %r45;
	add.s32 	%r47, %r46, 2064;
	mul.wide.u32 	%rd22, %r47, 4;
	add.s64 	%rd23, %rd3, %rd22;
	ld.global.f32 	%f169, [%rd23];
	st.shared.f32 	[%r14], %f169;
$L__BB0_9:
	setp.gt.u32 	%p6, %r13, 15;
	mov.u32 	%r48, %ctaid.y;
	mov.u32 	%r49, %tid.y;
	add.s32 	%r15, %r48, %r49;
	mov.u32 	%r50, %ctaid.x;
	shl.b32 	%r51, %r50, 8;
	add.s32 	%r16, %r51, %r13;
	mad.lo.s32 	%r17, %r15, 8256, %r16;
	add.s32 	%r52, %r17, 2080;
	mul.wide.u32 	%rd24, %r52, 4;
	add.s64 	%rd25, %rd3, %rd24;
	ld.global.f32 	%f170, [%rd25];
	st.shared.f32 	[%r14+64], %f170;
	bar.sync 	0;
	shl.b32 	%r53, %r22, 4;
	add.s32 	%r54, %r53, %r13;
	add.s32 	%r55, %r54, -16;
	mul.wide.u32 	%rd26, %r55, 4;
	add.s64 	%rd4, %rd2, %rd26;
	mov.u32 	%r56, _ZZ4convPfS_S_iiiiE8shared_1;
	mad.lo.s32 	%r18, %r13, 20, %r56;
	@%p6 bra 	$L__BB0_11;
	ld.global.f32 	%f171, [%rd4];
	st.shared.f32 	[%r18], %f171;
$L__BB0_11:
	setp.gt.u32 	%p7, %r13, 15;
	bar.sync 	0;
	ld.shared.f32 	%f172, [%r14+64];
	ld.shared.f32 	%f173, [_ZZ4convPfS_S_iiiiE8shared_1];
	fma.rn.f32 	%f174, %f172, %f173, %f669;
	ld.shared.f32 	%f175, [%r14+60];
	ld.shared.f32 	%f176, [_ZZ4convPfS_S_iiiiE8shared_1+20];
	fma.rn.f32 	%f177, %f175, %f176, %f174;
	ld.shared.f32 	%f178, [%r14+56];
	ld.shared.f32 	%f179, [_ZZ4convPfS_S_iiiiE8shared_1+40];
	fma.rn.f32 	%f180, %f178, %f179, %f177;
	ld.shared.f32 	%f181, [%r14+52];
	ld.shared.f32 	%f182, [_ZZ4convPfS_S_iiiiE8shared_1+60];
	fma.rn.f32 	%f183, %f181, %f182, %f180;
	ld.shared.f32 	%f184, [%r14+48];
	ld.shared.f32 	%f185, [_ZZ4convPfS_S_iiiiE8shared_1+80];
	fma.rn.f32 	%f186, %f184, %f185, %f183;
	ld.shared.f32 	%f187, [%r14+44];
	ld.shared.f32 	%f188, [_ZZ4convPfS_S_iiiiE8shared_1+100];
	fma.rn.f32 	%f189, %f187, %f188, %f186;
	ld.shared.f32 	%f190, [%r14+40];
	ld.shared.f32 	%f191, [_ZZ4convPfS_S_iiiiE8shared_1+120];
	fma.rn.f32 	%f192, %f190, %f191, %f189;
	ld.shared.f32 	%f193, [%r14+36];
	ld.shared.f32 	%f194, [_ZZ4convPfS_S_iiiiE8shared_1+140];
	fma.rn.f32 	%f195, %f193, %f194, %f192;
	ld.shared.f32 	%f196, [%r14+32];
	ld.shared.f32 	%f197, [_ZZ4convPfS_S_iiiiE8shared_1+160];
	fma.rn.f32 	%f198, %f196, %f197, %f195;
	ld.shared.f32 	%f199, [%r14+28];
	ld.shared.f32 	%f200, [_ZZ4convPfS_S_iiiiE8shared_1+180];
	fma.rn.f32 	%f201, %f199, %f200, %f198;
	ld.shared.f32 	%f202, [%r14+24];
	ld.shared.f32 	%f203, [_ZZ4convPfS_S_iiiiE8shared_1+200];
	fma.rn.f32 	%f204, %f202, %f203, %f201;
	ld.shared.f32 	%f205, [%r14+20];
	ld.shared.f32 	%f206, [_ZZ4convPfS_S_iiiiE8shared_1+220];
	fma.rn.f32 	%f207, %f205, %f206, %f204;
	ld.shared.f32 	%f208, [%r14+16];
	ld.shared.f32 	%f209, [_ZZ4convPfS_S_iiiiE8shared_1+240];
	fma.rn.f32 	%f210, %f208, %f209, %f207;
	ld.shared.f32 	%f211, [%r14+12];
	ld.shared.f32 	%f212, [_ZZ4convPfS_S_iiiiE8shared_1+260];
	fma.rn.f32 	%f213, %f211, %f212, %f210;
	ld.shared.f32 	%f214, [%r14+8];
	ld.shared.f32 	%f215, [_ZZ4convPfS_S_iiiiE8shared_1+280];
	fma.rn.f32 	%f216, %f214, %f215, %f213;
	ld.shared.f32 	%f217, [%r14+4];
	ld.shared.f32 	%f218, [_ZZ4convPfS_S_iiiiE8shared_1+300];
	fma.rn.f32 	%f13, %f217, %f218, %f216;
	bar.sync 	0;
	bar.sync 	0;
	@%p7 bra 	$L__BB0_13;
	add.s32 	%r57, %r17, 4128;
	mul.wide.u32 	%rd27, %r57, 4;
	add.s64 	%rd28, %rd3, %rd27;
	ld.global.f32 	%f219, [%rd28];
	st.shared.f32 	[%r14], %f219;
$L__BB0_13:
	setp.gt.u32 	%p8, %r13, 15;
	add.s32 	%r58, %r17, 4144;
	mul.wide.u32 	%rd29, %r58, 4;
	add.s64 	%rd30, %rd3, %rd29;
	ld.global.f32 	%f220, [%rd30];
	st.shared.f32 	[%r14+64], %f220;
	bar.sync 	0;
	add.s32 	%r61, %r54, -32;
	mul.wide.u32 	%rd31, %r61, 4;
	add.s64 	%rd5, %rd2, %rd31;
	@%p8 bra 	$L__BB0_15;
	ld.global.f32 	%f221, [%rd5];
	st.shared.f32 	[%r18], %f221;
	ld.global.f32 	%f222, [%rd4];
	st.shared.f32 	[%r18+4], %f222;
$L__BB0_15:
	setp.gt.u32 	%p9, %r13, 15;
	bar.sync 	0;
	ld.shared.f32 	%f223, [%r14+64];
	ld.shared.f32 	%f224, [_ZZ4convPfS_S_iiiiE8shared_1];
	ld.shared.f32 	%f225, [_ZZ4convPfS_S_iiiiE8shared_1+4];
	fma.rn.f32 	%f226, %f223, %f224, %f13;
	fma.rn.f32 	%f227, %f223, %f225, %f670;
	ld.shared.f32 	%f228, [%r14+60];
	ld.shared.f32 	%f229, [_ZZ4convPfS_S_iiiiE8shared_1+20];
	ld.shared.f32 	%f230, [_ZZ4convPfS_S_iiiiE8shared_1+24];
	fma.rn.f32 	%f231, %f228, %f229, %f226;
	fma.rn.f32 	%f232, %f228, %f230, %f227;
	ld.shared.f32 	%f233, [%r14+56];
	ld.shared.f32 	%f234, [_ZZ4convPfS_S_iiiiE8shared_1+40];
	ld.shared.f32 	%f235, [_ZZ4convPfS_S_iiiiE8shared_1+44];
	fma.rn.f32 	%f236, %f233, %f234, %f231;
	fma.rn.f32 	%f237, %f233, %f235, %f232;
	ld.shared.f32 	%f238, [%r14+52];
	ld.shared.f32 	%f239, [_ZZ4convPfS_S_iiiiE8shared_1+60];
	ld.shared.f32 	%f240, [_ZZ4convPfS_S_iiiiE8shared_1+64];
	fma.rn.f32 	%f241, %f238, %f239, %f236;
	fma.rn.f32 	%f242, %f238, %f240, %f237;
	ld.shared.f32 	%f243, [%r14+48];
	ld.shared.f32 	%f244, [_ZZ4convPfS_S_iiiiE8shared_1+80];
	ld.shared.f32 	%f245, [_ZZ4convPfS_S_iiiiE8shared_1+84];
	fma.rn.f32 	%f246, %f243, %f244, %f241;
	fma.rn.f32 	%f247, %f243, %f245, %f242;
	ld.shared.f32 	%f248, [%r14+44];
	ld.shared.f32 	%f249, [_ZZ4convPfS_S_iiiiE8shared_1+100];
	ld.shared.f32 	%f250, [_ZZ4convPfS_S_iiiiE8shared_1+104];
	fma.rn.f32 	%f251, %f248, %f249, %f246;
	fma.rn.f32 	%f252, %f248, %f250, %f247;
	ld.shared.f32 	%f253, [%r14+40];
	ld.shared.f32 	%f254, [_ZZ4convPfS_S_iiiiE8shared_1+120];
	ld.shared.f32 	%f255, [_ZZ4convPfS_S_iiiiE8shared_1+124];
	fma.rn.f32 	%f256, %f253, %f254, %f251;
	fma.rn.f32 	%f257, %f253, %f255, %f252;
	ld.shared.f32 	%f258, [%r14+36];
	ld.shared.f32 	%f259, [_ZZ4convPfS_S_iiiiE8shared_1+140];
	ld.shared.f32 	%f260, [_ZZ4convPfS_S_iiiiE8shared_1+144];
	fma.rn.f32 	%f261, %f258, %f259, %f256;
	fma.rn.f32 	%f262, %f258, %f260, %f257;
	ld.shared.f32 	%f263, [%r14+32];
	ld.shared.f32 	%f264, [_ZZ4convPfS_S_iiiiE8shared_1+160];
	ld.shared.f32 	%f265, [_ZZ4convPfS_S_iiiiE8shared_1+164];
	fma.rn.f32 	%f266, %f263, %f264, %f261;
	fma.rn.f32 	%f267, %f263, %f265, %f262;
	ld.shared.f32 	%f268, [%r14+28];
	ld.shared.f32 	%f269, [_ZZ4convPfS_S_iiiiE8shared_1+180];
	ld.shared.f32 	%f270, [_ZZ4convPfS_S_iiiiE8shared_1+184];
	fma.rn.f32 	%f271, %f268, %f269, %f266;
	fma.rn.f32 	%f272, %f268, %f270, %f267;
	ld.shared.f32 	%f273, [%r14+24];
	ld.shared.f32 	%f274, [_ZZ4convPfS_S_iiiiE8shared_1+200];
	ld.shared.f32 	%f275, [_ZZ4convPfS_S_iiiiE8shared_1+204];
	fma.rn.f32 	%f276, %f273, %f274, %f271;
	fma.rn.f32 	%f277, %f273, %f275, %f272;
	ld.shared.f32 	%f278, [%r14+20];
	ld.shared.f32 	%f279, [_ZZ4convPfS_S_iiiiE8shared_1+220];
	ld.shared.f32 	%f280, [_ZZ4convPfS_S_iiiiE8shared_1+224];
	fma.rn.f32 	%f281, %f278, %f279, %f276;
	fma.rn.f32 	%f282, %f278, %f280, %f277;
	ld.shared.f32 	%f283, [%r14+16];
	ld.shared.f32 	%f284, [_ZZ4convPfS_S_iiiiE8shared_1+240];
	ld.shared.f32 	%f285, [_ZZ4convPfS_S_iiiiE8shared_1+244];
	fma.rn.f32 	%f286, %f283, %f284, %f281;
	fma.rn.f32 	%f287, %f283, %f285, %f282;
	ld.shared.f32 	%f288, [%r14+12];
	ld.shared.f32 	%f289, [_ZZ4convPfS_S_iiiiE8shared_1+260];
	ld.shared.f32 	%f290, [_ZZ4convPfS_S_iiiiE8shared_1+264];
	fma.rn.f32 	%f291, %f288, %f289, %f286;
	fma.rn.f32 	%f292, %f288, %f290, %f287;
	ld.shared.f32 	%f293, [%r14+8];
	ld.shared.f32 	%f294, [_ZZ4convPfS_S_iiiiE8shared_1+280];
	ld.shared.f32 	%f295, [_ZZ4convPfS_S_iiiiE8shared_1+284];
	fma.rn.f32 	%f296, %f293, %f294, %f291;
	fma.rn.f32 	%f297, %f293, %f295, %f292;
	ld.shared.f32 	%f298, [%r14+4];
	ld.shared.f32 	%f299, [_ZZ4convPfS_S_iiiiE8shared_1+300];
	ld.shared.f32 	%f300, [_ZZ4convPfS_S_iiiiE8shared_1+304];
	fma.rn.f32 	%f14, %f298, %f299, %f296;
	fma.rn.f32 	%f15, %f298, %f300, %f297;
	bar.sync 	0;
	bar.sync 	0;
	@%p9 bra 	$L__BB0_17;
	add.s32 	%r62, %r17, 6192;
	mul.wide.u32 	%rd32, %r62, 4;
	add.s64 	%rd33, %rd3, %rd32;
	ld.global.f32 	%f301, [%rd33];
	st.shared.f32 	[%r14], %f301;
$L__BB0_17:
	setp.gt.u32 	%p10, %r13, 15;
	add.s32 	%r63, %r17, 6208;
	mul.wide.u32 	%rd34, %r63, 4;
	add.s64 	%rd35, %rd3, %rd34;
	ld.global.f32 	%f302, [%rd35];
	st.shared.f32 	[%r14+64], %f302;
	bar.sync 	0;
	@%p10 bra 	$L__BB0_19;
	add.s32 	%r66, %r54, -48;
	mul.wide.u32 	%rd36, %r66, 4;
	add.s64 	%rd37, %rd2, %rd36;
	ld.global.f32 	%f303, [%rd37];
	st.shared.f32 	[%r18], %f303;
	ld.global.f32 	%f304, [%rd5];
	st.shared.f32 	[%r18+4], %f304;
	ld.global.f32 	%f305, [%rd4];
	st.shared.f32 	[%r18+8], %f305;
$L__BB0_19:
	setp.gt.u32 	%p11, %r13, 15;
	bar.sync 	0;
	ld.shared.f32 	%f306, [%r14+64];
	ld.shared.f32 	%f307, [_ZZ4convPfS_S_iiiiE8shared_1];
	ld.shared.f32 	%f308, [_ZZ4convPfS_S_iiiiE8shared_1+4];
	ld.shared.f32 	%f309, [_ZZ4convPfS_S_iiiiE8shared_1+8];
	fma.rn.f32 	%f310, %f306, %f307, %f14;
	fma.rn.f32 	%f311, %f306, %f308, %f15;
	fma.rn.f32 	%f312, %f306, %f309, %f671;
	ld.shared.f32 	%f313, [%r14+60];
	ld.shared.f32 	%f314, [_ZZ4convPfS_S_iiiiE8shared_1+20];
	ld.shared.f32 	%f315, [_ZZ4convPfS_S_iiiiE8shared_1+24];
	ld.shared.f32 	%f316, [_ZZ4convPfS_S_iiiiE8shared_1+28];
	fma.rn.f32 	%f317, %f313, %f314, %f310;
	fma.rn.f32 	%f318, %f313, %f315, %f311;
	fma.rn.f32 	%f319, %f313, %f316, %f312;
	ld.shared.f32 	%f320, [%r14+56];
	ld.shared.f32 	%f321, [_ZZ4convPfS_S_iiiiE8shared_1+40];
	ld.shared.f32 	%f322, [_ZZ4convPfS_S_iiiiE8shared_1+44];
	ld.shared.f32 	%f323, [_ZZ4convPfS_S_iiiiE8shared_1+48];
	fma.rn.f32 	%f324, %f320, %f321, %f317;
	fma.rn.f32 	%f325, %f320, %f322, %f318;
	fma.rn.f32 	%f326, %f320, %f323, %f319;
	ld.shared.f32 	%f327, [%r14+52];
	ld.shared.f32 	%f328, [_ZZ4convPfS_S_iiiiE8shared_1+60];
	ld.shared.f32 	%f329, [_ZZ4convPfS_S_iiiiE8shared_1+64];
	ld.shared.f32 	%f330, [_ZZ4convPfS_S_iiiiE8shared_1+68];
	fma.rn.f32 	%f331, %f327, %f328, %f324;
	fma.rn.f32 	%f332, %f327, %f329, %f325;
	fma.rn.f32 	%f333, %f327, %f330, %f326;
	ld.shared.f32 	%f334, [%r14+48];
	ld.shared.f32 	%f335, [_ZZ4convPfS_S_iiiiE8shared_1+80];
	ld.shared.f32 	%f336, [_ZZ4convPfS_S_iiiiE8shared_1+84];
	ld.shared.f32 	%f337, [_ZZ4convPfS_S_iiiiE8shared_1+88];
	fma.rn.f32 	%f338, %f334, %f335, %f331;
	fma.rn.f32 	%f339, %f334, %f336, %f332;
	fma.rn.f32 	%f340, %f334, %f337, %f333;
	ld.shared.f32 	%f341, [%r14+44];
	ld.shared.f32 	%f342, [_ZZ4convPfS_S_iiiiE8shared_1+100];
	ld.shared.f32 	%f343, [_ZZ4convPfS_S_iiiiE8shared_1+104];
	ld.shared.f32 	%f344, [_ZZ4convPfS_S_iiiiE8shared_1+108];
	fma.rn.f32 	%f345, %f341, %f342, %f338;
	fma.rn.f32 	%f346, %f341, %f343, %f339;
	fma.rn.f32 	%f347, %f341, %f344, %f340;
	ld.shared.f32 	%f348, [%r14+40];
	ld.shared.f32 	%f349, [_ZZ4convPfS_S_iiiiE8shared_1+120];
	ld.shared.f32 	%f350, [_ZZ4convPfS_S_iiiiE8shared_1+124];
	ld.shared.f32 	%f351, [_ZZ4convPfS_S_iiiiE8shared_1+128];
	fma.rn.f32 	%f352, %f348, %f349, %f345;
	fma.rn.f32 	%f353, %f348, %f350, %f346;
	fma.rn.f32 	%f354, %f348, %f351, %f347;
	ld.shared.f32 	%f355, [%r14+36];
	ld.shared.f32 	%f356, [_ZZ4convPfS_S_iiiiE8shared_1+140];
	ld.shared.f32 	%f357, [_ZZ4convPfS_S_iiiiE8shared_1+144];
	ld.shared.f32 	%f358, [_ZZ4convPfS_S_iiiiE8shared_1+148];
	fma.rn.f32 	%f359, %f355, %f356, %f352;
	fma.rn.f32 	%f360, %f355, %f357, %f353;
	fma.rn.f32 	%f361, %f355, %f358, %f354;
	ld.shared.f32 	%f362, [%r14+32];
	ld.shared.f32 	%f363, [_ZZ4convPfS_S_iiiiE8shared_1+160];
	ld.shared.f32 	%f364, [_ZZ4convPfS_S_iiiiE8shared_1+164];
	ld.shared.f32 	%f365, [_ZZ4convPfS_S_iiiiE8shared_1+168];
	fma.rn.f32 	%f366, %f362, %f363, %f359;
	fma.rn.f32 	%f367, %f362, %f364, %f360;
	fma.rn.f32 	%f368, %f362, %f365, %f361;
	ld.shared.f32 	%f369, [%r14+28];
	ld.shared.f32 	%f370, [_ZZ4convPfS_S_iiiiE8shared_1+180];
	ld.shared.f32 	%f371, [_ZZ4convPfS_S_iiiiE8shared_1+184];
	ld.shared.f32 	%f372, [_ZZ4convPfS_S_iiiiE8shared_1+188];
	fma.rn.f32 	%f373, %f369, %f370, %f366;
	fma.rn.f32 	%f374, %f369, %f371, %f367;
	fma.rn.f32 	%f375, %f369, %f372, %f368;
	ld.shared.f32 	%f376, [%r14+24];
	ld.shared.f32 	%f377, [_ZZ4convPfS_S_iiiiE8shared_1+200];
	ld.shared.f32 	%f378, [_ZZ4convPfS_S_iiiiE8shared_1+204];
	ld.shared.f32 	%f379, [_ZZ4convPfS_S_iiiiE8shared_1+208];
	fma.rn.f32 	%f380, %f376, %f377, %f373;
	fma.rn.f32 	%f381, %f376, %f378, %f374;
	fma.rn.f32 	%f382, %f376, %f379, %f375;
	ld.shared.f32 	%f383, [%r14+20];
	ld.shared.f32 	%f384, [_ZZ4convPfS_S_iiiiE8shared_1+220];
	ld.shared.f32 	%f385, [_ZZ4convPfS_S_iiiiE8shared_1+224];
	ld.shared.f32 	%f386, [_ZZ4convPfS_S_iiiiE8shared_1+228];
	fma.rn.f32 	%f387, %f383, %f384, %f380;
	fma.rn.f32 	%f388, %f383, %f385, %f381;
	fma.rn.f32 	%f389, %f383, %f386, %f382;
	ld.shared.f32 	%f390, [%r14+16];
	ld.shared.f32 	%f391, [_ZZ4convPfS_S_iiiiE8shared_1+240];
	ld.shared.f32 	%f392, [_ZZ4convPfS_S_iiiiE8shared_1+244];
	ld.shared.f32 	%f393, [_ZZ4convPfS_S_iiiiE8shared_1+248];
	fma.rn.f32 	%f394, %f390, %f391, %f387;
	fma.rn.f32 	%f395, %f390, %f392, %f388;
	fma.rn.f32 	%f396, %f390, %f393, %f389;
	ld.shared.f32 	%f397, [%r14+12];
	ld.shared.f32 	%f398, [_ZZ4convPfS_S_iiiiE8shared_1+260];
	ld.shared.f32 	%f399, [_ZZ4convPfS_S_iiiiE8shared_1+264];
	ld.shared.f32 	%f400, [_ZZ4convPfS_S_iiiiE8shared_1+268];
	fma.rn.f32 	%f401, %f397, %f398, %f394;
	fma.rn.f32 	%f402, %f397, %f399, %f395;
	fma.rn.f32 	%f403, %f397, %f400, %f396;
	ld.shared.f32 	%f404, [%r14+8];
	ld.shared.f32 	%f405, [_ZZ4convPfS_S_iiiiE8shared_1+280];
	ld.shared.f32 	%f406, [_ZZ4convPfS_S_iiiiE8shared_1+284];
	ld.shared.f32 	%f407, [_ZZ4convPfS_S_iiiiE8shared_1+288];
	fma.rn.f32 	%f408, %f404, %f405, %f401;
	fma.rn.f32 	%f409, %f404, %f406, %f402;
	fma.rn.f32 	%f410, %f404, %f407, %f403;
	ld.shared.f32 	%f411, [%r14+4];
	ld.shared.f32 	%f412, [_ZZ4convPfS_S_iiiiE8shared_1+300];
	ld.shared.f32 	%f413, [_ZZ4convPfS_S_iiiiE8shared_1+304];
	ld.shared.f32 	%f414, [_ZZ4convPfS_S_iiiiE8shared_1+308];
	fma.rn.f32 	%f415, %f411, %f412, %f408;
	fma.rn.f32 	%f16, %f411, %f413, %f409;
	fma.rn.f32 	%f17, %f411, %f414, %f410;
	shl.b32 	%r67, %r15, 6;
	sub.s32 	%r19, %r17, %r67;
	mul.wide.u32 	%rd38, %r19, 4;
	add.s64 	%rd39, %rd1, %rd38;
	st.global.f32 	[%rd39], %f415;
	bar.sync 	0;
	bar.sync 	0;
	@%p11 bra 	$L__BB0_21;
	shl.b32 	%r68, %r15, 2;
	add.s32 	%r69, %r68, %r22;
	mad.lo.s32 	%r70, %r69, 2064, %r16;
	add.s32 	%r71, %r70, 2064;
	mul.wide.u32 	%rd40, %r71, 4;
	add.s64 	%rd41, %rd3, %rd40;
	ld.global.f32 	%f416, [%rd41];
	st.shared.f32 	[%r14], %f416;
$L__BB0_21:
	setp.gt.u32 	%p12, %r13, 15;
	shl.b32 	%r72, %r15, 2;
	add.s32 	%r73, %r72, %r22;
	mad.lo.s32 	%r20, %r73, 2064, 2064;
	add.s32 	%r74, %r16, %r20;
	add.s32 	%r21, %r74, 16;
	mul.wide.u32 	%rd42, %r21, 4;
	add.s64 	%rd43, %rd3, %rd42;
	ld.global.f32 	%f417, [%rd43];
	st.shared.f32 	[%r14+64], %f417;
	bar.sync 	0;
	mul.wide.u32 	%rd44, %r13, 4;
	add.s64 	%rd6, %rd2, %rd44;
	@%p12 bra 	$L__BB0_23;
	ld.global.f32 	%f418, [%rd6];
	st.shared.f32 	[%r18+4], %f418;
	ld.global.f32 	%f419, [%rd6+64];
	st.shared.f32 	[%r18+8], %f419;
	ld.global.f32 	%f420, [%rd6+128];
	st.shared.f32 	[%r18+12], %f420;
$L__BB0_23:
	setp.gt.u32 	%p13, %r13, 15;
	bar.sync 	0;
	ld.shared.f32 	%f421, [%r14+64];
	ld.shared.f32 	%f422, [_ZZ4convPfS_S_iiiiE8shared_1+4];
	ld.shared.f32 	%f423, [_ZZ4convPfS_S_iiiiE8shared_1+8];
	ld.shared.f32 	%f424, [_ZZ4convPfS_S_iiiiE8shared_1+12];
	fma.rn.f32 	%f425, %f421, %f422, %f16;
	fma.rn.f32 	%f426, %f421, %f423, %f17;
	fma.rn.f32 	%f427, %f421, %f424, %f672;
	ld.shared.f32 	%f428, [%r14+60];
	ld.shared.f32 	%f429, [_ZZ4convPfS_S_iiiiE8shared_1+24];
	ld.shared.f32 	%f430, [_ZZ4convPfS_S_iiiiE8shared_1+28];
	ld.shared.f32 	%f431, [_ZZ4convPfS_S_iiiiE8shared_1+32];
	fma.rn.f32 	%f432, %f428, %f429, %f425;
	fma.rn.f32 	%f433, %f428, %f430, %f426;
	fma.rn.f32 	%f434, %f428, %f431, %f427;
	ld.shared.f32 	%f435, [%r14+56];
	ld.shared.f32 	%f436, [_ZZ4convPfS_S_iiiiE8shared_1+44];
	ld.shared.f32 	%f437, [_ZZ4convPfS_S_iiiiE8shared_1+48];
	ld.shared.f32 	%f438, [_ZZ4convPfS_S_iiiiE8shared_1+52];
	fma.rn.f32 	%f439, %f435, %f436, %f432;
	fma.rn.f32 	%f440, %f435, %f437, %f433;
	fma.rn.f32 	%f441, %f435, %f438, %f434;
	ld.shared.f32 	%f442, [%r14+52];
	ld.shared.f32 	%f443, [_ZZ4convPfS_S_iiiiE8shared_1+64];
	ld.shared.f32 	%f444, [_ZZ4convPfS_S_iiiiE8shared_1+68];
	ld.shared.f32 	%f445, [_ZZ4convPfS_S_iiiiE8shared_1+72];
	fma.rn.f32 	%f446, %f442, %f443, %f439;
	fma.rn.f32 	%f447, %f442, %f444, %f440;
	fma.rn.f32 	%f448, %f442, %f445, %f441;
	ld.shared.f32 	%f449, [%r14+48];
	ld.shared.f32 	%f450, [_ZZ4convPfS_S_iiiiE8shared_1+84];
	ld.shared.f32 	%f451, [_ZZ4convPfS_S_iiiiE8shared_1+88];
	ld.shared.f32 	%f452, [_ZZ4convPfS_S_iiiiE8shared_1+92];
	fma.rn.f32 	%f453, %f449, %f450, %f446;
	fma.rn.f32 	%f454, %f449, %f451, %f447;
	fma.rn.f32 	%f455, %f449, %f452, %f448;
	ld.shared.f32 	%f456, [%r14+44];
	ld.shared.f32 	%f457, [_ZZ4convPfS_S_iiiiE8shared_1+104];
	ld.shared.f32 	%f458, [_ZZ4convPfS_S_iiiiE8shared_1+108];
	ld.shared.f32 	%f459, [_ZZ4convPfS_S_iiiiE8shared_1+112];
	fma.rn.f32 	%f460, %f456, %f457, %f453;
	fma.rn.f32 	%f461, %f456, %f458, %f454;
	fma.rn.f32 	%f462, %f456, %f459, %f455;
	ld.shared.f32 	%f463, [%r14+40];
	ld.shared.f32 	%f464, [_ZZ4convPfS_S_iiiiE8shared_1+124];
	ld.shared.f32 	%f465, [_ZZ4convPfS_S_iiiiE8shared_1+128];
	ld.shared.f32 	%f466, [_ZZ4convPfS_S_iiiiE8shared_1+132];
	fma.rn.f32 	%f467, %f463, %f464, %f460;
	fma.rn.f32 	%f468, %f463, %f465, %f461;
	fma.rn.f32 	%f469, %f463, %f466, %f462;
	ld.shared.f32 	%f470, [%r14+36];
	ld.shared.f32 	%f471, [_ZZ4convPfS_S_iiiiE8shared_1+144];
	ld.shared.f32 	%f472, [_ZZ4convPfS_S_iiiiE8shared_1+148];
	ld.shared.f32 	%f473, [_ZZ4convPfS_S_iiiiE8shared_1+152];
	fma.rn.f32 	%f474, %f470, %f471, %f467;
	fma.rn.f32 	%f475, %f470, %f472, %f468;
	fma.rn.f32 	%f476, %f470, %f473, %f469;
	ld.shared.f32 	%f477, [%r14+32];
	ld.shared.f32 	%f478, [_ZZ4convPfS_S_iiiiE8shared_1+164];
	ld.shared.f32 	%f479, [_ZZ4convPfS_S_iiiiE8shared_1+168];
	ld.shared.f32 	%f480, [_ZZ4convPfS_S_iiiiE8shared_1+172];
	fma.rn.f32 	%f481, %f477, %f478, %f474;
	fma.rn.f32 	%f482, %f477, %f479, %f475;
	fma.rn.f32 	%f483, %f477, %f480, %f476;
	ld.shared.f32 	%f484, [%r14+28];
	ld.shared.f32 	%f485, [_ZZ4convPfS_S_iiiiE8shared_1+184];
	ld.shared.f32 	%f486, [_ZZ4convPfS_S_iiiiE8shared_1+188];
	ld.shared.f32 	%f487, [_ZZ4convPfS_S_iiiiE8shared_1+192];
	fma.rn.f32 	%f488, %f484, %f485, %f481;
	fma.rn.f32 	%f489, %f484, %f486, %f482;
	fma.rn.f32 	%f490, %f484, %f487, %f483;
	ld.shared.f32 	%f491, [%r14+24];
	ld.shared.f32 	%f492, [_ZZ4convPfS_S_iiiiE8shared_1+204];
	ld.shared.f32 	%f493, [_ZZ4convPfS_S_iiiiE8shared_1+208];
	ld.shared.f32 	%f494, [_ZZ4convPfS_S_iiiiE8shared_1+212];
	fma.rn.f32 	%f495, %f491, %f492, %f488;
	fma.rn.f32 	%f496, %f491, %f493, %f489;
	fma.rn.f32 	%f497, %f491, %f494, %f490;
	ld.shared.f32 	%f498, [%r14+20];
	ld.shared.f32 	%f499, [_ZZ4convPfS_S_iiiiE8shared_1+224];
	ld.shared.f32 	%f500, [_ZZ4convPfS_S_iiiiE8shared_1+228];
	ld.shared.f32 	%f501, [_ZZ4convPfS_S_iiiiE8shared_1+232];
	fma.rn.f32 	%f502, %f498, %f499, %f495;
	fma.rn.f32 	%f503, %f498, %f500, %f496;
	fma.rn.f32 	%f504, %f498, %f501, %f497;
	ld.shared.f32 	%f505, [%r14+16];
	ld.shared.f32 	%f506, [_ZZ4convPfS_S_iiiiE8shared_1+244];
	ld.shared.f32 	%f507, [_ZZ4convPfS_S_iiiiE8shared_1+248];
	ld.shared.f32 	%f508, [_ZZ4convPfS_S_iiiiE8shared_1+252];
	fma.rn.f32 	%f509, %f505, %f506, %f502;
	fma.rn.f32 	%f510, %f505, %f507, %f503;
	fma.rn.f32 	%f511, %f505, %f508, %f504;
	ld.shared.f32 	%f512, [%r14+12];
	ld.shared.f32 	%f513, [_ZZ4convPfS_S_iiiiE8shared_1+264];
	ld.shared.f32 	%f514, [_ZZ4convPfS_S_iiiiE8shared_1+268];
	ld.shared.f32 	%f515, [_ZZ4convPfS_S_iiiiE8shared_1+272];
	fma.rn.f32 	%f516, %f512, %f513, %f509;
	fma.rn.f32 	%f517, %f512, %f514, %f510;
	fma.rn.f32 	%f518, %f512, %f515, %f511;
	ld.shared.f32 	%f519, [%r14+8];
	ld.shared.f32 	%f520, [_ZZ4convPfS_S_iiiiE8shared_1+284];
	ld.shared.f32 	%f521, [_ZZ4convPfS_S_iiiiE8shared_1+288];
	ld.shared.f32 	%f522, [_ZZ4convPfS_S_iiiiE8shared_1+292];
	fma.rn.f32 	%f523, %f519, %f520, %f516;
	fma.rn.f32 	%f524, %f519, %f521, %f517;
	fma.rn.f32 	%f525, %f519, %f522, %f518;
	ld.shared.f32 	%f526, [%r14+4];
	ld.shared.f32 	%f527, [_ZZ4convPfS_S_iiiiE8shared_1+304];
	ld.shared.f32 	%f528, [_ZZ4convPfS_S_iiiiE8shared_1+308];
	ld.shared.f32 	%f529, [_ZZ4convPfS_S_iiiiE8shared_1+312];
	fma.rn.f32 	%f530, %f526, %f527, %f523;
	fma.rn.f32 	%f18, %f526, %f528, %f524;
	fma.rn.f32 	%f19, %f526, %f529, %f525;
	add.s32 	%r75, %r19, 2048;
	mul.wide.u32 	%rd45, %r75, 4;
	add.s64 	%rd46, %rd1, %rd45;
	st.global.f32 	[%rd46], %f530;
	bar.sync 	0;
	bar.sync 	0;
	@%p13 bra 	$L__BB0_25;
	add.s32 	%r76, %r20, %r16;
	add.s32 	%r77, %r76, 2064;
	mul.wide.u32 	%rd47, %r77, 4;
	add.s64 	%rd48, %rd3, %rd47;
	ld.global.f32 	%f531, [%rd48];
	st.shared.f32 	[%r14], %f531;
$L__BB0_25:
	setp.gt.u32 	%p14, %r13, 15;
	add.s32 	%r78, %r21, 2064;
	mul.wide.u32 	%rd49, %r78, 4;
	add.s64 	%rd50, %rd3, %rd49;
	ld.global.f32 	%f532, [%rd50];
	st.shared.f32 	[%r14+64], %f532;
	bar.sync 	0;
	@%p14 bra 	$L__BB0_27;
	ld.global.f32 	%f533, [%rd6];
	st.shared.f32 	[%r18+8], %f533;
	ld.global.f32 	%f534, [%rd6+64];
	st.shared.f32 	[%r18+12], %f534;
$L__BB0_27:
	setp.gt.u32 	%p15, %r13, 15;
	bar.sync 	0;
	ld.shared.f32 	%f535, [%r14+64];
	ld.shared.f32 	%f536, [_ZZ4convPfS_S_iiiiE8shared_1+8];
	ld.shared.f32 	%f537, [_ZZ4convPfS_S_iiiiE8shared_1+12];
	fma.rn.f32 	%f538, %f535, %f536, %f18;
	fma.rn.f32 	%f539, %f535, %f537, %f19;
	ld.shared.f32 	%f540, [%r14+60];
	ld.shared.f32 	%f541, [_ZZ4convPfS_S_iiiiE8shared_1+28];
	ld.shared.f32 	%f542, [_ZZ4convPfS_S_iiiiE8shared_1+32];
	fma.rn.f32 	%f543, %f540, %f541, %f538;
	fma.rn.f32 	%f544, %f540, %f542, %f539;
	ld.shared.f32 	%f545, [%r14+56];
	ld.shared.f32 	%f546, [_ZZ4convPfS_S_iiiiE8shared_1+48];
	ld.shared.f32 	%f547, [_ZZ4convPfS_S_iiiiE8shared_1+52];
	fma.rn.f32 	%f548, %f545, %f546, %f543;
	fma.rn.f32 	%f549, %f545, %f547, %f544;
	ld.shared.f32 	%f550, [%r14+52];
	ld.shared.f32 	%f551, [_ZZ4convPfS_S_iiiiE8shared_1+68];
	ld.shared.f32 	%f552, [_ZZ4convPfS_S_iiiiE8shared_1+72];
	fma.rn.f32 	%f553, %f550, %f551, %f548;
	fma.rn.f32 	%f554, %f550, %f552, %f549;
	ld.shared.f32 	%f555, [%r14+48];
	ld.shared.f32 	%f556, [_ZZ4convPfS_S_iiiiE8shared_1+88];
	ld.shared.f32 	%f557, [_ZZ4convPfS_S_iiiiE8shared_1+92];
	fma.rn.f32 	%f558, %f555, %f556, %f553;
	fma.rn.f32 	%f559, %f555, %f557, %f554;
	ld.shared.f32 	%f560, [%r14+44];
	ld.shared.f32 	%f561, [_ZZ4convPfS_S_iiiiE8shared_1+108];
	ld.shared.f32 	%f562, [_ZZ4convPfS_S_iiiiE8shared_1+112];
	fma.rn.f32 	%f563, %f560, %f561, %f558;
	fma.rn.f32 	%f564, %f560, %f562, %f559;
	ld.shared.f32 	%f565, [%r14+40];
	ld.shared.f32 	%f566, [_ZZ4convPfS_S_iiiiE8shared_1+128];
	ld.shared.f32 	%f567, [_ZZ4convPfS_S_iiiiE8shared_1+132];
	fma.rn.f32 	%f568, %f565, %f566, %f563;
	fma.rn.f32 	%f569, %f565, %f567, %f564;
	ld.shared.f32 	%f570, [%r14+36];
	ld.shared.f32 	%f571, [_ZZ4convPfS_S_iiiiE8shared_1+148];
	ld.shared.f32 	%f572, [_ZZ4convPfS_S_iiiiE8shared_1+152];
	fma.rn.f32 	%f573, %f570, %f571, %f568;
	fma.rn.f32 	%f574, %f570, %f572, %f569;
	ld.shared.f32 	%f575, [%r14+32];
	ld.shared.f32 	%f576, [_ZZ4convPfS_S_iiiiE8shared_1+168];
	ld.shared.f32 	%f577, [_ZZ4convPfS_S_iiiiE8shared_1+172];
	fma.rn.f32 	%f578, %f575, %f576, %f573;
	fma.rn.f32 	%f579, %f575, %f577, %f574;
	ld.shared.f32 	%f580, [%r14+28];
	ld.shared.f32 	%f581, [_ZZ4convPfS_S_iiiiE8shared_1+188];
	ld.shared.f32 	%f582, [_ZZ4convPfS_S_iiiiE8shared_1+192];
	fma.rn.f32 	%f583, %f580, %f581, %f578;
	fma.rn.f32 	%f584, %f580, %f582, %f579;
	ld.shared.f32 	%f585, [%r14+24];
	ld.shared.f32 	%f586, [_ZZ4convPfS_S_iiiiE8shared_1+208];
	ld.shared.f32 	%f587, [_ZZ4convPfS_S_iiiiE8shared_1+212];
	fma.rn.f32 	%f588, %f585, %f586, %f583;
	fma.rn.f32 	%f589, %f585, %f587, %f584;
	ld.shared.f32 	%f590, [%r14+20];
	ld.shared.f32 	%f591, [_ZZ4convPfS_S_iiiiE8shared_1+228];
	ld.shared.f32 	%f592, [_ZZ4convPfS_S_iiiiE8shared_1+232];
	fma.rn.f32 	%f593, %f590, %f591, %f588;
	fma.rn.f32 	%f594, %f590, %f592, %f589;
	ld.shared.f32 	%f595, [%r14+16];
	ld.shared.f32 	%f596, [_ZZ4convPfS_S_iiiiE8shared_1+248];
	ld.shared.f32 	%f597, [_ZZ4convPfS_S_iiiiE8shared_1+252];
	fma.rn.f32 	%f598, %f595, %f596, %f593;
	fma.rn.f32 	%f599, %f595, %f597, %f594;
	ld.shared.f32 	%f600, [%r14+12];
	ld.shared.f32 	%f601, [_ZZ4convPfS_S_iiiiE8shared_1+268];
	ld.shared.f32 	%f602, [_ZZ4convPfS_S_iiiiE8shared_1+272];
	fma.rn.f32 	%f603, %f600, %f601, %f598;
	fma.rn.f32 	%f604, %f600, %f602, %f599;
	ld.shared.f32 	%f605, [%r14+8];
	ld.shared.f32 	%f606, [_ZZ4convPfS_S_iiiiE8shared_1+288];
	ld.shared.f32 	%f607, [_ZZ4convPfS_S_iiiiE8shared_1+292];
	fma.rn.f32 	%f608, %f605, %f606, %f603;
	fma.rn.f32 	%f609, %f605, %f607, %f604;
	ld.shared.f32 	%f610, [%r14+4];
	ld.shared.f32 	%f611, [_ZZ4convPfS_S_iiiiE8shared_1+308];
	ld.shared.f32 	%f612, [_ZZ4convPfS_S_iiiiE8shared_1+312];
	fma.rn.f32 	%f613, %f610, %f611, %f608;
	fma.rn.f32 	%f20, %f610, %f612, %f609;
	add.s32 	%r79, %r19, 4096;
	mul.wide.u32 	%rd51, %r79, 4;
	add.s64 	%rd52, %rd1, %rd51;
	st.global.f32 	[%rd52], %f613;
	bar.sync 	0;
	bar.sync 	0;
	@%p15 bra 	$L__BB0_29;
	add.s32 	%r80, %r20, %r16;
	add.s32 	%r81, %r80, 4128;
	mul.wide.u32 	%rd53, %r81, 4;
	add.s64 	%rd54, %rd3, %rd53;
	ld.global.f32 	%f614, [%rd54];
	st.shared.f32 	[%r14], %f614;
$L__BB0_29:
	setp.gt.u32 	%p16, %r13, 15;
	add.s32 	%r82, %r21, 4128;
	mul.wide.u32 	%rd55, %r82, 4;
	add.s64 	%rd56, %rd3, %rd55;
	ld.global.f32 	%f615, [%rd56];
	st.shared.f32 	[%r14+64], %f615;
	bar.sync 	0;
	@%p16 bra 	$L__BB0_31;
	ld.global.f32 	%f616, [%rd6];
	st.shared.f32 	[%r18+12], %f616;
$L__BB0_31:
	bar.sync 	0;
	ld.shared.f32 	%f617, [%r14+64];
	ld.shared.f32 	%f618, [_ZZ4convPfS_S_iiiiE8shared_1+12];
	fma.rn.f32 	%f619, %f617, %f618, %f20;
	ld.shared.f32 	%f620, [%r14+60];
	ld.shared.f32 	%f621, [_ZZ4convPfS_S_iiiiE8shared_1+32];
	fma.rn.f32 	%f622, %f620, %f621, %f619;
	ld.shared.f32 	%f623, [%r14+56];
	ld.shared.f32 	%f624, [_ZZ4convPfS_S_iiiiE8shared_1+52];
	fma.rn.f32 	%f625, %f623, %f624, %f622;
	ld.shared.f32 	%f626, [%r14+52];
	ld.shared.f32 	%f627, [_ZZ4convPfS_S_iiiiE8shared_1+72];
	fma.rn.f32 	%f628, %f626, %f627, %f625;
	ld.shared.f32 	%f629, [%r14+48];
	ld.shared.f32 	%f630, [_ZZ4convPfS_S_iiiiE8shared_1+92];
	fma.rn.f32 	%f631, %f629, %f630, %f628;
	ld.shared.f32 	%f632, [%r14+44];
	ld.shared.f32 	%f633, [_ZZ4convPfS_S_iiiiE8shared_1+112];
	fma.rn.f32 	%f634, %f632, %f633, %f631;
	ld.shared.f32 	%f635, [%r14+40];
	ld.shared.f32 	%f636, [_ZZ4convPfS_S_iiiiE8shared_1+132];
	fma.rn.f32 	%f637, %f635, %f636, %f634;
	ld.shared.f32 	%f638, [%r14+36];
	ld.shared.f32 	%f639, [_ZZ4convPfS_S_iiiiE8shared_1+152];
	fma.rn.f32 	%f640, %f638, %f639, %f637;
	ld.shared.f32 	%f641, [%r14+32];
	ld.shared.f32 	%f642, [_ZZ4convPfS_S_iiiiE8shared_1+172];
	fma.rn.f32 	%f643, %f641, %f642, %f640;
	ld.shared.f32 	%f644, [%r14+28];
	ld.shared.f32 	%f645, [_ZZ4convPfS_S_iiiiE8shared_1+192];
	fma.rn.f32 	%f646, %f644, %f645, %f643;
	ld.shared.f32 	%f647, [%r14+24];
	ld.shared.f32 	%f648, [_ZZ4convPfS_S_iiiiE8shared_1+212];
	fma.rn.f32 	%f649, %f647, %f648, %f646;
	ld.shared.f32 	%f650, [%r14+20];
	ld.shared.f32 	%f651, [_ZZ4convPfS_S_iiiiE8shared_1+232];
	fma.rn.f32 	%f652, %f650, %f651, %f649;
	ld.shared.f32 	%f653, [%r14+16];
	ld.shared.f32 	%f654, [_ZZ4convPfS_S_iiiiE8shared_1+252];
	fma.rn.f32 	%f655, %f653, %f654, %f652;
	ld.shared.f32 	%f656, [%r14+12];
	ld.shared.f32 	%f657, [_ZZ4convPfS_S_iiiiE8shared_1+272];
	fma.rn.f32 	%f658, %f656, %f657, %f655;
	ld.shared.f32 	%f659, [%r14+8];
	ld.shared.f32 	%f660, [_ZZ4convPfS_S_iiiiE8shared_1+292];
	fma.rn.f32 	%f661, %f659, %f660, %f658;
	ld.shared.f32 	%f662, [%r14+4];
	ld.shared.f32 	%f663, [_ZZ4convPfS_S_iiiiE8shared_1+312];
	fma.rn.f32 	%f664, %f662, %f663, %f661;
	add.s32 	%r83, %r19, 6144;
	mul.wide.u32 	%rd57, %r83, 4;
	add.s64 	%rd58, %rd1, %rd57;
	st.global.f32 	[%rd58], %f664;
	bar.sync 	0;
	bar.sync 	0;
	ret;

}


// ===== COMPILED SASS (sm_100) =====

	.target	sm_100

	.elftype	@"ET_EXEC"


//--------------------- .note.nv.tkinfo           --------------------------
	.section	.note.nv.tkinfo,"",@"SHT_NOTE"
	.sectionflags	@"SHF_NOTE_NV_TKINFO"
	.tkinfo
        /*0018*/ 	.word	0x00000002
        /*0030*/ 	.string	""
        /*0030*/ 	.string	"ptxas"
        /*0030*/ 	.string	"Cuda compilation tools, release 13.0, V13.0.88"
        /*0030*/ 	.string	"Build cuda_13.0.r13.0/compiler.36424714_0"
        /*0030*/ 	.string	"-arch sm_100 -m 64 "



//--------------------- .note.nv.cuinfo           --------------------------
	.section	.note.nv.cuinfo,"",@"SHT_NOTE"
	.sectionflags	@"SHF_NOTE_NV_CUINFO"
        /*0018*/ 	.short	0x0002
        /*001a*/ 	.short	0x0064
        /*001c*/ 	.short	0x0082
	.zero		2


//--------------------- .nv.info                  --------------------------
	.section	.nv.info,"",@"SHT_CUDA_INFO"
	.align	4


	//----- nvinfo : EIATTR_REGCOUNT
	.align		4
        /*0000*/ 	.byte	0x04, 0x2f
        /*0002*/ 	.short	(.L_1 - .L_0)
	.align		4
.L_0:
        /*0004*/ 	.word	index@(_Z4convPfS_S_iiii)
        /*0008*/ 	.word	0x00000027


	//----- nvinfo : EIATTR_FRAME_SIZE
	.align		4
.L_1:
        /*000c*/ 	.byte	0x04, 0x11
        /*000e*/ 	.short	(.L_3 - .L_2)
	.align		4
.L_2:
        /*0010*/ 	.word	index@(_Z4convPfS_S_iiii)
        /*0014*/ 	.word	0x00000000


	//----- nvinfo : EIATTR_MIN_STACK_SIZE
	.align		4
.L_3:
        /*0018*/ 	.byte	0x04, 0x12
        /*001a*/ 	.short	(.L_5 - .L_4)
	.align		4
.L_4:
        /*001c*/ 	.word	index@(_Z4convPfS_S_iiii)
        /*0020*/ 	.word	0x00000000
.L_5:


//--------------------- .nv.compat                --------------------------
	.section	.nv.compat,"",@"SHT_CUDA_COMPAT_INFO"
	.align	4
        /*0000*/ 	.byte	0x02, 0x09, 0x00, 0x00, 0x02, 0x02, 0x01, 0x00, 0x02, 0x05, 0x05, 0x00, 0x03, 0x07, 0x01, 0x01
        /*0010*/ 	.byte	0x02, 0x03, 0x00, 0x00, 0x02, 0x06, 0x01, 0x00, 0x04, 0x0b, 0x08, 0x00, 0x09, 0x00, 0x00, 0x00
        /*0020*/ 	.byte	0x00, 0x00, 0x00, 0x00


//--------------------- .nv.info._Z4convPfS_S_iiii --------------------------
	.section	.nv.info._Z4convPfS_S_iiii,"",@"SHT_CUDA_INFO"
	.sectionflags	@""
	.align	4


	//----- nvinfo : EIATTR_CUDA_API_VERSION
	.align		4
        /*0000*/ 	.byte	0x04, 0x37
        /*0002*/ 	.short	(.L_7 - .L_6)
.L_6:
        /*0004*/ 	.word	0x00000082


	//----- nvinfo : EIATTR_KPARAM_INFO
	.align		4
.L_7:
        /*0008*/ 	.byte	0x04, 0x17
        /*000a*/ 	.short	(.L_9 - .L_8)
.L_8:
        /*000c*/ 	.word	0x00000000
        /*0010*/ 	.short	0x0006
        /*0012*/ 	.short	0x0024
        /*0014*/ 	.byte	0x00, 0xf0, 0x11, 0x00


	//----- nvinfo : EIATTR_KPARAM_INFO
	.align		4
.L_9:
        /*0018*/ 	.byte	0x04, 0x17
        /*001a*/ 	.short	(.L_11 - .L_10)
.L_10:
        /*001c*/ 	.word	0x00000000
        /*0020*/ 	.short	0x0005
        /*0022*/ 	.short	0x0020
        /*0024*/ 	.byte	0x00, 0xf0, 0x11, 0x00


	//----- nvinfo : EIATTR_KPARAM_INFO
	.align		4
.L_11:
        /*0028*/ 	.byte	0x04, 0x17
        /*002a*/ 	.short	(.L_13 - .L_12)
.L_12:
        /*002c*/ 	.word	0x00000000
        /*0030*/ 	.short	0x0004
        /*0032*/ 	.short	0x001c
        /*0034*/ 	.byte	0x00, 0xf0, 0x11, 0x00


	//----- nvinfo : EIATTR_KPARAM_INFO
	.align		4
.L_13:
        /*0038*/ 	.byte	0x04, 0x17
        /*003a*/ 	.short	(.L_15 - .L_14)
.L_14:
        /*003c*/ 	.word	0x00000000
        /*0040*/ 	.short	0x0003
        /*0042*/ 	.short	0x0018
        /*0044*/ 	.byte	0x00, 0xf0, 0x11, 0x00


	//----- nvinfo : EIATTR_KPARAM_INFO
	.align		4
.L_15:
        /*0048*/ 	.byte	0x04, 0x17
        /*004a*/ 	.short	(.L_17 - .L_16)
.L_16:
        /*004c*/ 	.word	0x00000000
        /*0050*/ 	.short	0x0002
        /*0052*/ 	.short	0x0010
        /*0054*/ 	.byte	0x00, 0xf5, 0x21, 0x00


	//----- nvinfo : EIATTR_KPARAM_INFO
	.align		4
.L_17:
        /*0058*/ 	.byte	0x04, 0x17
        /*005a*/ 	.short	(.L_19 - .L_18)
.L_18:
        /*005c*/ 	.word	0x00000000
        /*0060*/ 	.short	0x0001
        /*0062*/ 	.short	0x0008
        /*0064*/ 	.byte	0x00, 0xf5, 0x21, 0x00


	//----- nvinfo : EIATTR_KPARAM_INFO
	.align		4
.L_19:
        /*0068*/ 	.byte	0x04, 0x17
        /*006a*/ 	.short	(.L_21 - .L_20)
.L_20:
        /*006c*/ 	.word	0x00000000
        /*0070*/ 	.short	0x0000
        /*0072*/ 	.short	0x0000
        /*0074*/ 	.byte	0x00, 0xf5, 0x21, 0x00


	//----- nvinfo : EIATTR_SPARSE_MMA_MASK
	.align		4
.L_21:
        /*0078*/ 	.byte	0x03, 0x50
        /*007a*/ 	.short	0x0000


	//----- nvinfo : EIATTR_MAXREG_COUNT
	.align		4
        /*007c*/ 	.byte	0x03, 0x1b
        /*007e*/ 	.short	0x00ff


	//----- nvinfo : EIATTR_NUM_BARRIERS
	.align		4
        /*0080*/ 	.byte	0x02, 0x4c
        /*0082*/ 	.byte	0x01
	.zero		1


	//----- nvinfo : EIATTR_MERCURY_ISA_VERSION
	.align		4
        /*0084*/ 	.byte	0x03, 0x5f
        /*0086*/ 	.short	0x0101


	//----- nvinfo : EIATTR_UNUSED_LOAD_BYTE_OFFSET
	.align		4
        /*0088*/ 	.byte	0x04, 0x44
        /*008a*/ 	.short	(.L_23 - .L_22)


	//   ....[0]....
.L_22:
        /*008c*/ 	.word	0x000003b0
        /*0090*/ 	.word	0x0000fff0


	//   ....[1]....
        /*0094*/ 	.word	0x000003f0
        /*0098*/ 	.word	0x0000ff0f


	//   ....[2]....
        /*009c*/ 	.word	0x00000430
        /*00a0*/ 	.word	0x0000f0ff


	//   ....[3]....
        /*00a4*/ 	.word	0x00000480
        /*00a8*/ 	.word	0x00000fff


	//   ....[4]....
        /*00ac*/ 	.word	0x00000510
        /*00b0*/ 	.word	0x0000fff0


	//   ....[5]....
        /*00b4*/ 	.word	0x00000560
        /*00b8*/ 	.word	0x0000ff0f


	//   ....[6]....
        /*00bc*/ 	.word	0x000005e0
        /*00c0*/ 	.word	0x0000f0ff


	//   ....[7]....
        /*00c4*/ 	.word	0x00000620
        /*00c8*/ 	.word	0x00000fff


	//   ....[8]....
        /*00cc*/ 	.word	0x000006d0
        /*00d0*/ 	.word	0x0000fff0


	//   ....[9]....
        /*00d4*/ 	.word	0x00000710
        /*00d8*/ 	.word	0x0000ff0f


	//   ....[10]....
        /*00dc*/ 	.word	0x00000750
        /*00e0*/ 	.word	0x0000f0ff


	//   ....[11]....
        /*00e4*/ 	.word	0x000007e0
        /*00e8*/ 	.word	0x00000fff


	//   ....[12]....
        /*00ec*/ 	.word	0x00000830
        /*00f0*/ 	.word	0x0000fff0


	//   ....[13]....
        /*00f4*/ 	.word	0x000008d0
        /*00f8*/ 	.word	0x0000ff0f


	//   ....[14]....
        /*00fc*/ 	.word	0x00000910
        /*0100*/ 	.word	0x0000f0ff


	//   ....[15]....
        /*0104*/ 	.word	0x00000930
        /*0108*/ 	.word	0x00000fff


	//   ....[16]....
        /*010c*/ 	.word	0x00001620
        /*0110*/ 	.word	0x00000fff


	//   ....[17]....
        /*0114*/ 	.word	0x00001640
        /*0118*/ 	.word	0x0000fff0


	//   ....[18]....
        /*011c*/ 	.word	0x00001770
        /*0120*/ 	.word	0x00000fff


	//   ....[19]....
        /*0124*/ 	.word	0x000017d0
        /*0128*/ 	.word	0x0000fff0


	//   ....[20]....
        /*012c*/ 	.word	0x000018c0
        /*0130*/ 	.word	0x00000fff


	//   ....[21]....
        /*0134*/ 	.word	0x00001930
        /*0138*/ 	.word	0x0000fff0


	//   ....[22]....
        /*013c*/ 	.word	0x00001a20
        /*0140*/ 	.word	0x00000fff


	//   ....[23]....
        /*0144*/ 	.word	0x00001a70
        /*0148*/ 	.word	0x0000fff0


	//   ....[24]....
        /*014c*/ 	.word	0x00001d70
        /*0150*/ 	.word	0x0000fff0


	//   ....[25]....
        /*0154*/ 	.word	0x00001e30
        /*0158*/ 	.word	0x00000fff


	//   ....[26]....
        /*015c*/ 	.word	0x00001e70
        /*0160*/ 	.word	0x0000fff0


	//   ....[27]....
        /*0164*/ 	.word	0x00001fb0
        /*0168*/ 	.word	0x00000fff


	//   ....[28]....
        /*016c*/ 	.word	0x00002000
        /*0170*/ 	.word	0x0000fff0


	//   ....[29]....
        /*0174*/ 	.word	0x000020e0
        /*0178*/ 	.word	0x00000fff


	//   ....[30]....
        /*017c*/ 	.word	0x00002130
        /*0180*/ 	.word	0x0000fff0


	//   ....[31]....
        /*0184*/ 	.word	0x00002210
        /*0188*/ 	.word	0x00000fff


	//----- nvinfo : EIATTR_VRC_CTA_INIT_COUNT
	.align		4
.L_23:
        /*018c*/ 	.byte	0x02, 0x4a
	.zero		1
	.zero		1


	//----- nvinfo : EIATTR_EXIT_INSTR_OFFSETS
	.align		4
        /*0190*/ 	.byte	0x04, 0x1c
        /*0192*/ 	.short	(.L_25 - .L_24)


	//   ....[0]....
.L_24:
        /*0194*/ 	.word	0x00002d00


	//----- nvinfo : EIATTR_CBANK_PARAM_SIZE
	.align		4
.L_25:
        /*0198*/ 	.byte	0x03, 0x19
        /*019a*/ 	.short	0x0028


	//----- nvinfo : EIATTR_PARAM_CBANK
	.align		4
        /*019c*/ 	.byte	0x04, 0x0a
        /*019e*/ 	.short	(.L_27 - .L_26)
	.align		4
.L_26:
        /*01a0*/ 	.word	index@(.nv.constant0._Z4convPfS_S_iiii)
        /*01a4*/ 	.short	0x0380
        /*01a6*/ 	.short	0x0028


	//----- nvinfo : EIATTR_SW_WAR
	.align		4
.L_27:
        /*01a8*/ 	.byte	0x04, 0x36
        /*01aa*/ 	.short	(.L_29 - .L_28)
.L_28:
        /*01ac*/ 	.word	0x00000008
.L_29:


//--------------------- .nv.callgraph             --------------------------
	.section	.nv.callgraph,"",@"SHT_CUDA_CALLGRAPH"
	.align	4
	.sectionentsize	8
	.align		4
        /*0000*/ 	.word	0x00000000
	.align		4
        /*0004*/ 	.word	0xffffffff
	.align		4
        /*0008*/ 	.word	0x00000000
	.align		4
        /*000c*/ 	.word	0xfffffffe
	.align		4
        /*0010*/ 	.word	0x00000000
	.align		4
        /*0014*/ 	.word	0xfffffffd
	.align		4
        /*0018*/ 	.word	0x00000000
	.align		4
        /*001c*/ 	.word	0xfffffffc


//--------------------- .text._Z4convPfS_S_iiii   --------------------------
	.section	.text._Z4convPfS_S_iiii,"ax",@progbits
	.align	128
        .global         _Z4convPfS_S_iiii
        .type           _Z4convPfS_S_iiii,@function
        .size           _Z4convPfS_S_iiii,(.L_x_3 - _Z4convPfS_S_iiii)
        .other          _Z4convPfS_S_iiii,@"STO_CUDA_ENTRY STV_DEFAULT"
_Z4convPfS_S_iiii:
.text._Z4convPfS_S_iiii:
[----:B------:R-:W-:Y:S08]  /*0000*/  LDC R1, c[0x0][0x37c] ;  /* 0x0000df00ff017b82 */ /* 0x000ff00000000800 */
[----:B------:R-:W0:Y:S01]  /*0010*/  LDC R6, c[0x0][0x3a4] ;  /* 0x0000e900ff067b82 */ /* 0x000e220000000800 */
[----:B------:R-:W1:Y:S01]  /*0020*/  LDCU.64 UR4, c[0x0][0x358] ;  /* 0x00006b00ff0477ac */ /* 0x000e620008000a00 */
[----:B------:R-:W-:Y:S01]  /*0030*/  HFMA2 R29, -RZ, RZ, 0, 0 ;  /* 0x00000000ff1d7431 */ /* 0x000fe200000001ff */
[----:B------:R-:W-:-:S02]  /*0040*/  CS2R R24, SRZ ;  /* 0x0000000000187805 */ /* 0x000fc4000001ff00 */
[----:B------:R-:W-:Y:S02]  /*0050*/  MOV R8, RZ ;  /* 0x000000ff00087202 */ /* 0x000fe40000000f00 */
[----:B0-----:R-:W-:-:S13]  /*0060*/  ISETP.GE.AND P0, PT, R6, 0x4, PT ;  /* 0x000000040600780c */ /* 0x001fda0003f06270 */
[----:B-1----:R-:W-:Y:S05]  /*0070*/  @!P0 BRA `(.L_x_0) ;  /* 0x0000000800708947 */ /* 0x002fea0003800000 */
[----:B------:R-:W0:Y:S01]  /*0080*/  S2R R3, SR_TID.Y ;  /* 0x0000000000037919 */ /* 0x000e220000002200 */
[----:B------:R-:W0:Y:S01]  /*0090*/  S2UR UR6, SR_CTAID.Y ;  /* 0x00000000000679c3 */ /* 0x000e220000002600 */
[----:B------:R-:W-:Y:S02]  /*00a0*/  MOV R19, 0x400 ;  /* 0x0000040000137802 */ /* 0x000fe40000000f00 */
[----:B------:R-:W-:Y:S01]  /*00b0*/  CS2R R24, SRZ ;  /* 0x0000000000187805 */ /* 0x000fe2000001ff00 */
[----:B------:R-:W1:Y:S01]  /*00c0*/  S2R R2, SR_TID.X ;  /* 0x0000000000027919 */ /* 0x000e620000002100 */
[----:B------:R-:W-:Y:S02]  /*00d0*/  MOV R8, RZ ;  /* 0x000000ff00087202 */ /* 0x000fe40000000f00 */
[----:B------:R-:W-:Y:S01]  /*00e0*/  IADD3 R0, PT, PT, R19, 0x140, RZ ;  /* 0x0000014013007810 */ /* 0x000fe20007ffe0ff */
[----:B------:R-:W2:Y:S01]  /*00f0*/  S2R R5, SR_CgaCtaId ;  /* 0x0000000000057919 */ /* 0x000ea20000008800 */
[----:B------:R-:W3:Y:S01]  /*0100*/  LDC.64 R20, c[0x0][0x380] ;  /* 0x0000e000ff147b82 */ /* 0x000ee20000000a00 */
[----:B------:R-:W-:Y:S01]  /*0110*/  MOV R29, RZ ;  /* 0x000000ff001d7202 */ /* 0x000fe20000000f00 */
[----:B------:R-:W4:Y:S01]  /*0120*/  S2R R7, SR_CTAID.X ;  /* 0x0000000000077919 */ /* 0x000f220000002500 */
[----:B0-----:R-:W-:-:S02]  /*0130*/  IADD3 R3, PT, PT, R3, UR6, RZ ;  /* 0x0000000603037c10 */ /* 0x001fc4000fffe0ff */
[----:B-1----:R-:W-:-:S03]  /*0140*/  ISETP.GT.U32.AND P0, PT, R2, 0xf, PT ;  /* 0x0000000f0200780c */ /* 0x002fc60003f04070 */
[----:B------:R-:W-:Y:S01]  /*0150*/  IMAD R3, R3, 0x2040, R2 ;  /* 0x0000204003037824 */ /* 0x000fe200078e0202 */
[----:B------:R-:W-:Y:S02]  /*0160*/  IADD3 R9, PT, PT, R2, 0x20, RZ ;  /* 0x0000002002097810 */ /* 0x000fe40007ffe0ff */
[C---:B--2---:R-:W-:Y:S01]  /*0170*/  LEA R19, R5.reuse, R19, 0x18 ;  /* 0x0000001305137211 */ /* 0x044fe200078ec0ff */
[C---:B------:R-:W-:Y:S01]  /*0180*/  IMAD R4, R6.reuse, 0x810, R3 ;  /* 0x0000081006047824 */ /* 0x040fe200078e0203 */
[----:B------:R-:W-:Y:S02]  /*0190*/  LEA R3, R5, R0, 0x18 ;  /* 0x0000000005037211 */ /* 0x000fe400078ec0ff */
[----:B------:R-:W-:Y:S01]  /*01a0*/  IADD3 R0, PT, PT, -R6, RZ, RZ ;  /* 0x000000ff06007210 */ /* 0x000fe20007ffe1ff */
[C---:B------:R-:W-:Y:S01]  /*01b0*/  IMAD R17, R2.reuse, 0x14, R19 ;  /* 0x0000001402117824 */ /* 0x040fe200078e0213 */
[----:B----4-:R-:W-:Y:S02]  /*01c0*/  LEA R4, R7, R4, 0x8 ;  /* 0x0000000407047211 */ /* 0x010fe400078e40ff */
[----:B------:R-:W-:-:S02]  /*01d0*/  LEA R18, R2, R3, 0x2 ;  /* 0x0000000302127211 */ /* 0x000fc400078e10ff */
[----:B------:R-:W-:-:S07]  /*01e0*/  IADD3 R16, PT, PT, R4, 0x10, RZ ;  /* 0x0000001004107810 */ /* 0x000fce0007ffe0ff */
.L_x_1:
[----:B------:R-:W-:-:S05]  /*01f0*/  @!P0 IADD3 R7, PT, PT, R16, -0x10, RZ ;  /* 0xfffffff010078810 */ /* 0x000fca0007ffe0ff */
[----:B---3--:R-:W-:-:S06]  /*0200*/  @!P0 IMAD.WIDE.U32 R6, R7, 0x4, R20 ;  /* 0x0000000407068825 */ /* 0x008fcc00078e0014 */
[----:B------:R-:W2:Y:S01]  /*0210*/  @!P0 LDG.E R7, desc[UR4][R6.64] ;  /* 0x0000000406078981 */ /* 0x000ea2000c1e1900 */
[----:B------:R-:W-:-:S06]  /*0220*/  IMAD.WIDE.U32 R12, R16, 0x4, R20 ;  /* 0x00000004100c7825 */ /* 0x000fcc00078e0014 */
[----:B------:R-:W3:Y:S01]  /*0230*/  LDG.E R13, desc[UR4][R12.64] ;  /* 0x000000040c0d7981 */ /* 0x000ee2000c1e1900 */
[----:B------:R-:W-:-:S03]  /*0240*/  IADD3 R3, PT, PT, R9, 0x10, RZ ;  /* 0x0000001009037810 */ /* 0x000fc60007ffe0ff */
[----:B--2---:R-:W-:Y:S01]  /*0250*/  @!P0 STS [R18], R7 ;  /* 0x0000000712008388 */ /* 0x004fe20000000800 */
[----:B------:R-:W-:-:S03]  /*0260*/  ISETP.GT.U32.AND P0, PT, R2, 0xf, PT ;  /* 0x0000000f0200780c */ /* 0x000fc60003f04070 */
[----:B---3--:R-:W-:Y:S01]  /*0270*/  STS [R18+0x40], R13 ;  /* 0x0000400d12007388 */ /* 0x008fe20000000800 */
[----:B------:R-:W-:Y:S09]  /*0280*/  BAR.SYNC.DEFER_BLOCKING 0x0 ;  /* 0x0000000000007b1d */ /* 0x000ff20000010000 */
[----:B------:R-:W-:-:S02]  /*0290*/  @!P0 IADD3 R23, PT, PT, R9, -0x20, RZ ;  /* 0xffffffe009178810 */ /* 0x000fc40007ffe0ff */
[C---:B------:R-:W-:Y:S01]  /*02a0*/  @!P0 IADD3 R27, PT, PT, R9.reuse, -0x10, RZ ;  /* 0xfffffff0091b8810 */ /* 0x040fe20007ffe0ff */
[----:B------:R-:W0:Y:S02]  /*02b0*/  @!P0 LDC.64 R4, c[0x0][0x388] ;  /* 0x0000e200ff048b82 */ /* 0x000e240000000a00 */
[----:B0-----:R-:W-:-:S04]  /*02c0*/  @!P0 IMAD.WIDE.U32 R10, R9, 0x4, R4 ;  /* 0x00000004090a8825 */ /* 0x001fc800078e0004 */
[--C-:B------:R-:W-:Y:S02]  /*02d0*/  @!P0 IMAD.WIDE.U32 R30, R3, 0x4, R4.reuse ;  /* 0x00000004031e8825 */ /* 0x100fe400078e0004 */
[----:B------:R-:W2:Y:S02]  /*02e0*/  @!P0 LDG.E R10, desc[UR4][R10.64] ;  /* 0x000000040a0a8981 */ /* 0x000ea4000c1e1900 */
[--C-:B------:R-:W-:Y:S02]  /*02f0*/  @!P0 IMAD.WIDE.U32 R22, R23, 0x4, R4.reuse ;  /* 0x0000000417168825 */ /* 0x100fe400078e0004 */
[----:B------:R-:W3:Y:S02]  /*0300*/  @!P0 LDG.E R30, desc[UR4][R30.64] ;  /* 0x000000041e1e8981 */ /* 0x000ee4000c1e1900 */
[----:B------:R-:W-:Y:S02]  /*0310*/  @!P0 IMAD.WIDE.U32 R26, R27, 0x4, R4 ;  /* 0x000000041b1a8825 */ /* 0x000fe400078e0004 */
[----:B------:R-:W4:Y:S04]  /*0320*/  @!P0 LDG.E R28, desc[UR4][R22.64] ;  /* 0x00000004161c8981 */ /* 0x000f28000c1e1900 */
[----:B------:R-:W5:Y:S04]  /*0330*/  @!P0 LDG.E R32, desc[UR4][R26.64] ;  /* 0x000000041a208981 */ /* 0x000f68000c1e1900 */
[----:B--2---:R-:W-:Y:S04]  /*0340*/  @!P0 STS [R17+0x8], R10 ;  /* 0x0000080a11008388 */ /* 0x004fe80000000800 */
[----:B---3--:R-:W-:Y:S04]  /*0350*/  @!P0 STS [R17+0xc], R30 ;  /* 0x00000c1e11008388 */ /* 0x008fe80000000800 */
[----:B----4-:R-:W-:Y:S04]  /*0360*/  @!P0 STS [R17], R28 ;  /* 0x0000001c11008388 */ /* 0x010fe80000000800 */
[----:B-----5:R-:W-:Y:S01]  /*0370*/  @!P0 STS [R17+0x4], R32 ;  /* 0x0000042011008388 */ /* 0x020fe20000000800 */
[----:B------:R-:W-:Y:S06]  /*0380*/  BAR.SYNC.DEFER_BLOCKING 0x0 ;  /* 0x0000000000007b1d */ /* 0x000fec0000010000 */
[----:B------:R-:W-:Y:S04]  /*0390*/  LDS R34, [R18+0x40] ;  /* 0x0000400012227984 */ /* 0x000fe80000000800 */
[----:B------:R-:W0:Y:S04]  /*03a0*/  LDS.128 R4, [R19] ;  /* 0x0000000013047984 */ /* 0x000e280000000c00 */
[----:B------:R-:W-:Y:S04]  /*03b0*/  LDS.128 R12, [R19+0x10] ;  /* 0x00001000130c7984 */ /* 0x000fe80000000c00 */
[----:B------:R-:W1:Y:S01]  /*03c0*/  LDS R22, [R18+0x3c] ;  /* 0x00003c0012167984 */ /* 0x000e620000000800 */
[C---:B0-----:R-:W-:Y:S01]  /*03d0*/  FFMA R26, R34.reuse, R6, R25 ;  /* 0x00000006221a7223 */ /* 0x041fe20000000019 */
[----:B------:R-:W-:-:S02]  /*03e0*/  FFMA R25, R34, R7, R8 ;  /* 0x0000000722197223 */ /* 0x000fc40000000008 */
[----:B------:R-:W0:Y:S01]  /*03f0*/  LDS.128 R8, [R19+0x20] ;  /* 0x0000200013087984 */ /* 0x000e220000000c00 */
[C---:B------:R-:W-:Y:S01]  /*0400*/  FFMA R23, R34.reuse, R5, R24 ;  /* 0x0000000522177223 */ /* 0x040fe20000000018 */
[----:B------:R-:W-:Y:S02]  /*0410*/  FFMA R27, R34, R4, R29 ;  /* 0x00000004221b7223 */ /* 0x000fe4000000001d */
[----:B------:R-:W2:Y:S04]  /*0420*/  LDS R24, [R18+0x38] ;  /* 0x0000380012187984 */ /* 0x000ea80000000800 */
[----:B------:R-:W3:Y:S01]  /*0430*/  LDS.128 R4, [R19+0x30] ;  /* 0x0000300013047984 */ /* 0x000ee20000000c00 */
[C---:B-1----:R-:W-:Y:S01]  /*0440*/  FFMA R28, R22.reuse, R14, R23 ;  /* 0x0000000e161c7223 */ /* 0x042fe20000000017 */
[----:B------:R-:W-:-:S02]  /*0450*/  FFMA R27, R22, R13, R27 ;  /* 0x0000000d161b7223 */ /* 0x000fc4000000001b */
[----:B------:R-:W1:Y:S01]  /*0460*/  LDS R23, [R18+0x34] ;  /* 0x0000340012177984 */ /* 0x000e620000000800 */
[----:B------:R-:W-:-:S03]  /*0470*/  FFMA R29, R22, R15, R26 ;  /* 0x0000000f161d7223 */ /* 0x000fc6000000001a */
[----:B------:R-:W4:Y:S01]  /*0480*/  LDS.128 R12, [R19+0x40] ;  /* 0x00004000130c7984 */ /* 0x000f220000000c00 */
[----:B0-----:R-:W-:-:S03]  /*0490*/  FFMA R8, R22, R8, R25 ;  /* 0x0000000816087223 */ /* 0x001fc60000000019 */
[----:B------:R-:W-:Y:S01]  /*04a0*/  LDS R25, [R18+0x30] ;  /* 0x0000300012197984 */ /* 0x000fe20000000800 */
[C---:B--2---:R-:W-:Y:S01]  /*04b0*/  FFMA R26, R24.reuse, R10, R27 ;  /* 0x0000000a181a7223 */ /* 0x044fe2000000001b */
[C---:B------:R-:W-:Y:S01]  /*04c0*/  FFMA R31, R24.reuse, R11, R28 ;  /* 0x0000000b181f7223 */ /* 0x040fe2000000001c */
[C---:B---3--:R-:W-:Y:S02]  /*04d0*/  FFMA R27, R24.reuse, R5, R8 ;  /* 0x00000005181b7223 */ /* 0x048fe40000000008 */
[----:B------:R-:W0:Y:S01]  /*04e0*/  LDS.128 R8, [R19+0x50] ;  /* 0x0000500013087984 */ /* 0x000e220000000c00 */
[----:B------:R-:W-:Y:S01]  /*04f0*/  FFMA R22, R24, R4, R29 ;  /* 0x0000000418167223 */ /* 0x000fe2000000001d */
[C---:B-1----:R-:W-:Y:S02]  /*0500*/  FFMA R26, R23.reuse, R7, R26 ;  /* 0x00000007171a7223 */ /* 0x042fe4000000001a */
[----:B------:R-:W-:Y:S01]  /*0510*/  LDS.128 R4, [R19+0x60] ;  /* 0x0000600013047984 */ /* 0x000fe20000000c00 */
[----:B----4-:R-:W-:-:S03]  /*0520*/  FFMA R28, R23, R12, R31 ;  /* 0x0000000c171c7223 */ /* 0x010fc6000000001f */
[----:B------:R-:W1:Y:S01]  /*0530*/  LDS R24, [R18+0x2c] ;  /* 0x00002c0012187984 */ /* 0x000e620000000800 */
[C---:B------:R-:W-:Y:S01]  /*0540*/  FFMA R29, R23.reuse, R13, R22 ;  /* 0x0000000d171d7223 */ /* 0x040fe20000000016 */
[----:B------:R-:W-:Y:S02]  /*0550*/  FFMA R30, R23, R14, R27 ;  /* 0x0000000e171e7223 */ /* 0x000fe4000000001b */
[----:B------:R-:W2:Y:S04]  /*0560*/  LDS.128 R12, [R19+0x70] ;  /* 0x00007000130c7984 */ /* 0x000ea80000000c00 */
[----:B------:R-:W3:Y:S01]  /*0570*/  LDS R22, [R18+0x28] ;  /* 0x0000280012167984 */ /* 0x000ee20000000800 */
[C---:B0-----:R-:W-:Y:S01]  /*0580*/  FFMA R9, R25.reuse, R9, R28 ;  /* 0x0000000919097223 */ /* 0x041fe2000000001c */
[C---:B------:R-:W-:Y:S01]  /*0590*/  FFMA R10, R25.reuse, R10, R29 ;  /* 0x0000000a190a7223 */ /* 0x040fe2000000001d */
[C---:B------:R-:W-:Y:S01]  /*05a0*/  FFMA R23, R25.reuse, R8, R26 ;  /* 0x0000000819177223 */ /* 0x040fe2000000001a */
[----:B------:R-:W-:Y:S01]  /*05b0*/  FFMA R27, R25, R11, R30 ;  /* 0x0000000b191b7223 */ /* 0x000fe2000000001e */
[C---:B-1----:R-:W-:Y:S01]  /*05c0*/  FFMA R28, R24.reuse, R6, R9 ;  /* 0x00000006181c7223 */ /* 0x042fe20000000009 */
[----:B------:R-:W-:-:S02]  /*05d0*/  FFMA R25, R24, R7, R10 ;  /* 0x0000000718197223 */ /* 0x000fc4000000000a */
[----:B------:R-:W0:Y:S01]  /*05e0*/  LDS.128 R8, [R19+0x80] ;  /* 0x0000800013087984 */ /* 0x000e220000000c00 */
[C---:B------:R-:W-:Y:S01]  /*05f0*/  FFMA R23, R24.reuse, R5, R23 ;  /* 0x0000000518177223 */ /* 0x040fe20000000017 */
[----:B--2---:R-:W-:Y:S02]  /*0600*/  FFMA R26, R24, R12, R27 ;  /* 0x0000000c181a7223 */ /* 0x004fe4000000001b */
[----:B------:R-:W1:Y:S04]  /*0610*/  LDS R24, [R18+0x24] ;  /* 0x0000240012187984 */ /* 0x000e680000000800 */
[----:B------:R-:W2:Y:S01]  /*0620*/  LDS.128 R4, [R19+0x90] ;  /* 0x0000900013047984 */ /* 0x000ea20000000c00 */
[C---:B---3--:R-:W-:Y:S01]  /*0630*/  FFMA R27, R22.reuse, R14, R23 ;  /* 0x0000000e161b7223 */ /* 0x048fe20000000017 */
[----:B------:R-:W-:-:S02]  /*0640*/  FFMA R29, R22, R15, R28 ;  /* 0x0000000f161d7223 */ /* 0x000fc4000000001c */
[----:B------:R-:W-:Y:S04]  /*0650*/  LDS R23, [R18+0x20] ;  /* 0x0000200012177984 */ /* 0x000fe80000000800 */
[----:B------:R-:W3:Y:S01]  /*0660*/  LDS.128 R12, [R19+0xa0] ;  /* 0x0000a000130c7984 */ /* 0x000ee20000000c00 */
[C---:B0-----:R-:W-:Y:S01]  /*0670*/  FFMA R10, R22.reuse, R8, R25 ;  /* 0x00000008160a7223 */ /* 0x041fe20000000019 */
[----:B------:R-:W-:Y:S01]  /*0680*/  FFMA R9, R22, R9, R26 ;  /* 0x0000000916097223 */ /* 0x000fe2000000001a */
[C---:B-1----:R-:W-:Y:S01]  /*0690*/  FFMA R8, R24.reuse, R11, R27 ;  /* 0x0000000b18087223 */ /* 0x042fe2000000001b */
[C---:B--2---:R-:W-:Y:S01]  /*06a0*/  FFMA R22, R24.reuse, R4, R29 ;  /* 0x0000000418167223 */ /* 0x044fe2000000001d */
[C---:B------:R-:W-:Y:S01]  /*06b0*/  FFMA R27, R24.reuse, R5, R10 ;  /* 0x00000005181b7223 */ /* 0x040fe2000000000a */
[----:B------:R-:W-:-:S02]  /*06c0*/  FFMA R26, R24, R6, R9 ;  /* 0x00000006181a7223 */ /* 0x000fc40000000009 */
[----:B------:R-:W-:Y:S04]  /*06d0*/  LDS.128 R4, [R19+0xb0] ;  /* 0x0000b00013047984 */ /* 0x000fe80000000c00 */
[----:B------:R-:W0:Y:S01]  /*06e0*/  LDS R24, [R18+0x1c] ;  /* 0x00001c0012187984 */ /* 0x000e220000000800 */
[C---:B---3--:R-:W-:Y:S01]  /*06f0*/  FFMA R25, R23.reuse, R12, R8 ;  /* 0x0000000c17197223 */ /* 0x048fe20000000008 */
[C---:B------:R-:W-:Y:S02]  /*0700*/  FFMA R29, R23.reuse, R13, R22 ;  /* 0x0000000d171d7223 */ /* 0x040fe40000000016 */
[----:B------:R-:W1:Y:S01]  /*0710*/  LDS.128 R8, [R19+0xc0] ;  /* 0x0000c00013087984 */ /* 0x000e620000000c00 */
[----:B------:R-:W-:-:S03]  /*0720*/  FFMA R28, R23, R14, R27 ;  /* 0x0000000e171c7223 */ /* 0x000fc6000000001b */
[----:B------:R-:W2:Y:S01]  /*0730*/  LDS R22, [R18+0x18] ;  /* 0x0000180012167984 */ /* 0x000ea20000000800 */
[----:B------:R-:W-:-:S03]  /*0740*/  FFMA R27, R23, R15, R26 ;  /* 0x0000000f171b7223 */ /* 0x000fc6000000001a */
[----:B------:R-:W3:Y:S04]  /*0750*/  LDS.128 R12, [R19+0xd0] ;  /* 0x0000d000130c7984 */ /* 0x000ee80000000c00 */
[----:B------:R-:W4:Y:S04]  /*0760*/  LDS R23, [R18+0x14] ;  /* 0x0000140012177984 */ /* 0x000f280000000800 */
[----:B------:R-:W-:Y:S01]  /*0770*/  LDS R26, [R18+0x10] ;  /* 0x00001000121a7984 */ /* 0x000fe20000000800 */
[C---:B0-----:R-:W-:Y:S01]  /*0780*/  FFMA R5, R24.reuse, R5, R25 ;  /* 0x0000000518057223 */ /* 0x041fe20000000019 */
[C---:B------:R-:W-:Y:S01]  /*0790*/  FFMA R6, R24.reuse, R6, R29 ;  /* 0x0000000618067223 */ /* 0x040fe2000000001d */
[C---:B------:R-:W-:Y:S01]  /*07a0*/  FFMA R7, R24.reuse, R7, R28 ;  /* 0x0000000718077223 */ /* 0x040fe2000000001c */
[----:B-1----:R-:W-:Y:S01]  /*07b0*/  FFMA R28, R24, R8, R27 ;  /* 0x00000008181c7223 */ /* 0x002fe2000000001b */
[C---:B--2---:R-:W-:Y:S01]  /*07c0*/  FFMA R30, R22.reuse, R10, R5 ;  /* 0x0000000a161e7223 */ /* 0x044fe20000000005 */
[----:B------:R-:W-:-:S02]  /*07d0*/  FFMA R25, R22, R11, R6 ;  /* 0x0000000b16197223 */ /* 0x000fc40000000006 */
[----:B------:R-:W0:Y:S01]  /*07e0*/  LDS.128 R8, [R19+0xe0] ;  /* 0x0000e00013087984 */ /* 0x000e220000000c00 */
[----:B---3--:R-:W-:-:S03]  /*07f0*/  FFMA R24, R22, R12, R7 ;  /* 0x0000000c16187223 */ /* 0x008fc60000000007 */
[----:B------:R-:W1:Y:S01]  /*0800*/  LDS.128 R4, [R19+0xf0] ;  /* 0x0000f00013047984 */ /* 0x000e620000000c00 */
[----:B------:R-:W-:Y:S01]  /*0810*/  FFMA R27, R22, R13, R28 ;  /* 0x0000000d161b7223 */ /* 0x000fe2000000001c */
[C---:B----4-:R-:W-:Y:S02]  /*0820*/  FFMA R29, R23.reuse, R15, R30 ;  /* 0x0000000f171d7223 */ /* 0x050fe4000000001e */
[----:B------:R-:W-:Y:S04]  /*0830*/  LDS.128 R12, [R19+0x100] ;  /* 0x00010000130c7984 */ /* 0x000fe80000000c00 */
[----:B------:R-:W2:Y:S01]  /*0840*/  LDS R22, [R18+0xc] ;  /* 0x00000c0012167984 */ /* 0x000ea20000000800 */
[C---:B0-----:R-:W-:Y:S01]  /*0850*/  FFMA R8, R23.reuse, R8, R25 ;  /* 0x0000000817087223 */ /* 0x041fe20000000019 */
[C---:B------:R-:W-:Y:S01]  /*0860*/  FFMA R9, R23.reuse, R9, R24 ;  /* 0x0000000917097223 */ /* 0x040fe20000000018 */
[----:B------:R-:W-:Y:S01]  /*0870*/  FFMA R10, R23, R10, R27 ;  /* 0x0000000a170a7223 */ /* 0x000fe2000000001b */
[----:B------:R-:W-:Y:S01]  /*0880*/  LDS R24, [R18+0x8] ;  /* 0x0000080012187984 */ /* 0x000fe20000000800 */
[C---:B-1----:R-:W-:Y:S01]  /*0890*/  FFMA R5, R26.reuse, R5, R8 ;  /* 0x000000051a057223 */ /* 0x042fe20000000008 */
[C---:B------:R-:W-:Y:S01]  /*08a0*/  FFMA R28, R26.reuse, R6, R9 ;  /* 0x000000061a1c7223 */ /* 0x040fe20000000009 */
[C---:B------:R-:W-:Y:S01]  /*08b0*/  FFMA R23, R26.reuse, R7, R10 ;  /* 0x000000071a177223 */ /* 0x040fe2000000000a */
[----:B------:R-:W-:Y:S01]  /*08c0*/  FFMA R25, R26, R4, R29 ;  /* 0x000000041a197223 */ /* 0x000fe2000000001d */
[----:B------:R-:W0:Y:S01]  /*08d0*/  LDS.128 R8, [R19+0x110] ;  /* 0x0001100013087984 */ /* 0x000e220000000c00 */
[----:B--2---:R-:W-:-:S03]  /*08e0*/  FFMA R26, R22, R14, R5 ;  /* 0x0000000e161a7223 */ /* 0x004fc60000000005 */
[----:B------:R-:W-:Y:S01]  /*08f0*/  LDS R27, [R18+0x4] ;  /* 0x00000400121b7984 */ /* 0x000fe20000000800 */
[----:B------:R-:W-:-:S03]  /*0900*/  FFMA R25, R22, R13, R25 ;  /* 0x0000000d16197223 */ /* 0x000fc60000000019 */
[----:B------:R-:W1:Y:S01]  /*0910*/  LDS.128 R4, [R19+0x120] ;  /* 0x0001200013047984 */ /* 0x000e620000000c00 */
[----:B------:R-:W-:-:S03]  /*0920*/  FFMA R29, R22, R15, R28 ;  /* 0x0000000f161d7223 */ /* 0x000fc6000000001c */
[----:B------:R-:W2:Y:S01]  /*0930*/  LDS.128 R12, [R19+0x130] ;  /* 0x00013000130c7984 */ /* 0x000ea20000000c00 */
[----:B------:R-:W-:Y:S01]  /*0940*/  IADD3 R0, PT, PT, R0, 0x1, RZ ;  /* 0x0000000100007810 */ /* 0x000fe20007ffe0ff */
[----:B------:R-:W-:Y:S08]  /*0950*/  BAR.SYNC.DEFER_BLOCKING 0x0 ;  /* 0x0000000000007b1d */ /* 0x000ff00000010000 */
[----:B------:R-:W-:Y:S01]  /*0960*/  BAR.SYNC.DEFER_BLOCKING 0x0 ;  /* 0x0000000000007b1d */ /* 0x000fe20000010000 */
[----:B------:R-:W-:Y:S01]  /*0970*/  ISETP.NE.AND P1, PT, R0, -0x3, PT ;  /* 0xfffffffd0000780c */ /* 0x000fe20003f25270 */
[----:B0-----:R-:W-:Y:S01]  /*0980*/  FFMA R8, R22, R8, R23 ;  /* 0x0000000816087223 */ /* 0x001fe20000000017 */
[C---:B------:R-:W-:Y:S01]  /*0990*/  FFMA R10, R24.reuse, R10, R25 ;  /* 0x0000000a180a7223 */ /* 0x040fe20000000019 */
[C---:B------:R-:W-:Y:S01]  /*09a0*/  FFMA R11, R24.reuse, R11, R26 ;  /* 0x0000000b180b7223 */ /* 0x040fe2000000001a */
[C---:B-1----:R-:W-:Y:S01]  /*09b0*/  FFMA R4, R24.reuse, R4, R29 ;  /* 0x0000000418047223 */ /* 0x042fe2000000001d */
[----:B------:R-:W-:Y:S01]  /*09c0*/  FFMA R5, R24, R5, R8 ;  /* 0x0000000518057223 */ /* 0x000fe20000000008 */
[C---:B------:R-:W-:Y:S01]  /*09d0*/  FFMA R29, R27.reuse, R7, R10 ;  /* 0x000000071b1d7223 */ /* 0x040fe2000000000a */
[----:B------:R-:W-:Y:S01]  /*09e0*/  IADD3 R16, PT, PT, R16, -0x810, RZ ;  /* 0xfffff7f010107810 */ /* 0x000fe20007ffe0ff */
[C---:B--2---:R-:W-:Y:S01]  /*09f0*/  FFMA R24, R27.reuse, R12, R11 ;  /* 0x0000000c1b187223 */ /* 0x044fe2000000000b */
[C---:B------:R-:W-:Y:S01]  /*0a00*/  FFMA R25, R27.reuse, R13, R4 ;  /* 0x0000000d1b197223 */ /* 0x040fe20000000004 */
[----:B------:R-:W-:Y:S01]  /*0a10*/  FFMA R8, R27, R14, R5 ;  /* 0x0000000e1b087223 */ /* 0x000fe20000000005 */
[----:B------:R-:W-:-:S02]  /*0a20*/  MOV R9, R3 ;  /* 0x0000000300097202 */ /* 0x000fc40000000f00 */
[----:B------:R-:W-:Y:S05]  /*0a30*/  @P1 BRA `(.L_x_1) ;  /* 0xfffffff400ec1947 */ /* 0x000fea000383ffff */
.L_x_0:
[----:B------:R-:W0:Y:S01]  /*0a40*/  S2R R11, SR_TID.X ;  /* 0x00000000000b7919 */ /* 0x000e220000002100 */
[----:B------:R-:W1:Y:S01]  /*0a50*/  S2UR UR6, SR_CTAID.Y ;  /* 0x00000000000679c3 */ /* 0x000e620000002600 */
[----:B------:R-:W2:Y:S01]  /*0a60*/  S2R R20, SR_CTAID.X ;  /* 0x0000000000147919 */ /* 0x000ea20000002500 */
[----:B------:R-:W1:Y:S06]  /*0a70*/  S2R R9, SR_TID.Y ;  /* 0x0000000000097919 */ /* 0x000e6c0000002200 */
[----:B------:R-:W3:Y:S01]  /*0a80*/  LDC.64 R22, c[0x0][0x380] ;  /* 0x0000e000ff167b82 */ /* 0x000ee20000000a00 */
[----:B------:R-:W4:Y:S07]  /*0a90*/  S2R R7, SR_CgaCtaId ;  /* 0x0000000000077919 */ /* 0x000f2e0000008800 */
[----:B------:R-:W5:Y:S08]  /*0aa0*/  LDC R2, c[0x0][0x3a4] ;  /* 0x0000e900ff027b82 */ /* 0x000f700000000800 */
[----:B------:R-:W4:Y:S01]  /*0ab0*/  LDC.64 R26, c[0x0][0x388] ;  /* 0x0000e200ff1a7b82 */ /* 0x000f220000000a00 */
[----:B0-----:R-:W-:-:S02]  /*0ac0*/  ISETP.GT.U32.AND P0, PT, R11, 0xf, PT ;  /* 0x0000000f0b00780c */ /* 0x001fc40003f04070 */
[----:B--2---:R-:W-:Y:S02]  /*0ad0*/  LEA R20, R20, R11, 0x8 ;  /* 0x0000000b14147211 */ /* 0x004fe400078e40ff */
[----:B-1----:R-:W-:-:S05]  /*0ae0*/  IADD3 R9, PT, PT, R9, UR6, RZ ;  /* 0x0000000609097c10 */ /* 0x002fca000fffe0ff */
[----:B------:R-:W-:-:S05]  /*0af0*/  IMAD R16, R9, 0x2040, R20 ;  /* 0x0000204009107824 */ /* 0x000fca00078e0214 */
[C---:B------:R-:W-:Y:S02]  /*0b00*/  @!P0 IADD3 R5, PT, PT, R16.reuse, 0x810, RZ ;  /* 0x0000081010058810 */ /* 0x040fe40007ffe0ff */
[----:B------:R-:W-:-:S03]  /*0b10*/  IADD3 R13, PT, PT, R16, 0x820, RZ ;  /* 0x00000820100d7810 */ /* 0x000fc60007ffe0ff */
[----:B---3--:R-:W-:-:S04]  /*0b20*/  @!P0 IMAD.WIDE.U32 R4, R5, 0x4, R22 ;  /* 0x0000000405048825 */ /* 0x008fc800078e0016 */
[----:B------:R-:W-:Y:S02]  /*0b30*/  IMAD.WIDE.U32 R12, R13, 0x4, R22 ;  /* 0x000000040d0c7825 */ /* 0x000fe400078e0016 */
[----:B------:R-:W2:Y:S04]  /*0b40*/  @!P0 LDG.E R5, desc[UR4][R4.64] ;  /* 0x0000000404058981 */ /* 0x000ea8000c1e1900 */
[----:B------:R-:W3:Y:S01]  /*0b50*/  LDG.E R13, desc[UR4][R12.64] ;  /* 0x000000040c0d7981 */ /* 0x000ee2000c1e1900 */
[----:B------:R-:W-:Y:S02]  /*0b60*/  MOV R0, 0x400 ;  /* 0x0000040000007802 */ /* 0x000fe40000000f00 */
[----:B-----5:R-:W-:Y:S02]  /*0b70*/  LEA R6, R2, R11, 0x4 ;  /* 0x0000000b02067211 */ /* 0x020fe400078e20ff */
[----:B------:R-:W-:-:S02]  /*0b80*/  IADD3 R3, PT, PT, R0, 0x140, RZ ;  /* 0x0000014000037810 */ /* 0x000fc40007ffe0ff */
[----:B------:R-:W-:Y:S02]  /*0b90*/  IADD3 R19, PT, PT, R6, -0x10, RZ ;  /* 0xfffffff006137810 */ /* 0x000fe40007ffe0ff */
[----:B----4-:R-:W-:-:S03]  /*0ba0*/  LEA R10, R7, R3, 0x18 ;  /* 0x00000003070a7211 */ /* 0x010fc600078ec0ff */
[----:B------:R-:W-:Y:S01]  /*0bb0*/  IMAD.WIDE.U32 R18, R19, 0x4, R26 ;  /* 0x0000000413127825 */ /* 0x000fe200078e001a */
[----:B------:R-:W-:-:S05]  /*0bc0*/  LEA R10, R11, R10, 0x2 ;  /* 0x0000000a0b0a7211 */ /* 0x000fca00078e10ff */
[----:B--2---:R-:W-:Y:S04]  /*0bd0*/  @!P0 STS [R10], R5 ;  /* 0x000000050a008388 */ /* 0x004fe80000000800 */
[----:B---3--:R-:W-:Y:S01]  /*0be0*/  STS [R10+0x40], R13 ;  /* 0x0000400d0a007388 */ /* 0x008fe20000000800 */
[----:B------:R-:W-:Y:S06]  /*0bf0*/  BAR.SYNC.DEFER_BLOCKING 0x0 ;  /* 0x0000000000007b1d */ /* 0x000fec0000010000 */
[----:B------:R-:W2:Y:S01]  /*0c00*/  @!P0 LDG.E R14, desc[UR4][R18.64] ;  /* 0x00000004120e8981 */ /* 0x000ea2000c1e1900 */
[----:B------:R-:W-:-:S05]  /*0c10*/  LEA R0, R7, R0, 0x18 ;  /* 0x0000000007007211 */ /* 0x000fca00078ec0ff */
[----:B------:R-:W-:-:S05]  /*0c20*/  IMAD R3, R11, 0x14, R0 ;  /* 0x000000140b037824 */ /* 0x000fca00078e0200 */
[----:B--2---:R-:W-:Y:S01]  /*0c30*/  @!P0 STS [R3], R14 ;  /* 0x0000000e03008388 */ /* 0x004fe20000000800 */
[----:B------:R-:W-:Y:S06]  /*0c40*/  BAR.SYNC.DEFER_BLOCKING 0x0 ;  /* 0x0000000000007b1d */ /* 0x000fec0000010000 */
[----:B------:R-:W-:Y:S04]  /*0c50*/  LDS R12, [R10+0x40] ;  /* 0x000040000a0c7984 */ /* 0x000fe80000000800 */
[----:B------:R-:W0:Y:S04]  /*0c60*/  LDS R7, [R0] ;  /* 0x0000000000077984 */ /* 0x000e280000000800 */
[----:B------:R-:W-:Y:S04]  /*0c70*/  LDS R28, [R10+0x3c] ;  /* 0x00003c000a1c7984 */ /* 0x000fe80000000800 */
[----:B------:R-:W1:Y:S04]  /*0c80*/  LDS R15, [R0+0x14] ;  /* 0x00001400000f7984 */ /* 0x000e680000000800 */
[----:B------:R-:W-:Y:S04]  /*0c90*/  LDS R4, [R10+0x38] ;  /* 0x000038000a047984 */ /* 0x000fe80000000800 */
[----:B------:R-:W2:Y:S04]  /*0ca0*/  LDS R5, [R0+0x28] ;  /* 0x0000280000057984 */ /* 0x000ea80000000800 */
[----:B------:R-:W-:Y:S04]  /*0cb0*/  LDS R14, [R10+0x30] ;  /* 0x000030000a0e7984 */ /* 0x000fe80000000800 */
[----:B------:R-:W-:Y:S04]  /*0cc0*/  LDS R13, [R0+0x50] ;  /* 0x00005000000d7984 */ /* 0x000fe80000000800 */
[----:B------:R-:W-:Y:S01]  /*0cd0*/  LDS R17, [R0+0x118] ;  /* 0x0001180000117984 */ /* 0x000fe20000000800 */
[----:B0-----:R-:W-:-:S03]  /*0ce0*/  FFMA R29, R12, R7, R29 ;  /* 0x000000070c1d7223 */ /* 0x001fc6000000001d */
[----:B------:R-:W-:Y:S04]  /*0cf0*/  LDS R7, [R10+0x34] ;  /* 0x000034000a077984 */ /* 0x000fe80000000800 */
[----:B------:R-:W0:Y:S01]  /*0d00*/  LDS R12, [R0+0x3c] ;  /* 0x00003c00000c7984 */ /* 0x000e220000000800 */
[----:B-1----:R-:W-:-:S04]  /*0d10*/  FFMA R15, R28, R15, R29 ;  /* 0x0000000f1c0f7223 */ /* 0x002fc8000000001d */
[----:B--2---:R-:W-:Y:S02]  /*0d20*/  FFMA R28, R4, R5, R15 ;  /* 0x00000005041c7223 */ /* 0x004fe4000000000f */
[----:B------:R-:W-:Y:S04]  /*0d30*/  LDS R5, [R10+0x2c] ;  /* 0x00002c000a057984 */ /* 0x000fe80000000800 */
[----:B------:R-:W1:Y:S01]  /*0d40*/  LDS R4, [R0+0x64] ;  /* 0x0000640000047984 */ /* 0x000e620000000800 */
[----:B0-----:R-:W-:-:S03]  /*0d50*/  FFMA R15, R7, R12, R28 ;  /* 0x0000000c070f7223 */ /* 0x001fc6000000001c */
[----:B------:R-:W-:Y:S01]  /*0d60*/  LDS R7, [R10+0x28] ;  /* 0x000028000a077984 */ /* 0x000fe20000000800 */
[----:B------:R-:W-:-:S03]  /*0d70*/  FFMA R28, R14, R13, R15 ;  /* 0x0000000d0e1c7223 */ /* 0x000fc6000000000f */
[----:B------:R-:W0:Y:S04]  /*0d80*/  LDS R12, [R0+0x78] ;  /* 0x00007800000c7984 */ /* 0x000e280000000800 */
[----:B------:R-:W-:Y:S04]  /*0d90*/  LDS R13, [R10+0x24] ;  /* 0x000024000a0d7984 */ /* 0x000fe80000000800 */
[----:B------:R-:W2:Y:S01]  /*0da0*/  LDS R14, [R0+0x8c] ;  /* 0x00008c00000e7984 */ /* 0x000ea20000000800 */
[----:B-1----:R-:W-:-:S03]  /*0db0*/  FFMA R28, R5, R4, R28 ;  /* 0x00000004051c7223 */ /* 0x002fc6000000001c */
[----:B------:R-:W-:Y:S04]  /*0dc0*/  LDS R5, [R10+0x20] ;  /* 0x000020000a057984 */ /* 0x000fe80000000800 */
[----:B------:R-:W1:Y:S01]  /*0dd0*/  LDS R4, [R0+0xa0] ;  /* 0x0000a00000047984 */ /* 0x000e620000000800 */
[----:B0-----:R-:W-:-:S03]  /*0de0*/  FFMA R28, R7, R12, R28 ;  /* 0x0000000c071c7223 */ /* 0x001fc6000000001c */
[----:B------:R-:W-:Y:S04]  /*0df0*/  LDS R12, [R10+0x1c] ;  /* 0x00001c000a0c7984 */ /* 0x000fe80000000800 */
[----:B------:R-:W0:Y:S01]  /*0e00*/  LDS R7, [R0+0xb4] ;  /* 0x0000b40000077984 */ /* 0x000e220000000800 */
[----:B--2---:R-:W-:-:S03]  /*0e10*/  FFMA R28, R13, R14, R28 ;  /* 0x0000000e0d1c7223 */ /* 0x004fc6000000001c */
        /* <DEDUP_REMOVED lines=11> */
[----:B-1----:R-:W-:Y:S01]  /*0ed0*/  FFMA R5, R4, R5, R13 ;  /* 0x0000000504057223 */ /* 0x002fe2000000000d */
[----:B------:R-:W-:Y:S02]  /*0ee0*/  @!P0 IADD3 R13, PT, PT, R16, 0x1020, RZ ;  /* 0x00001020100d8810 */ /* 0x000fe40007ffe0ff */
[----:B------:R-:W1:Y:S01]  /*0ef0*/  LDS R28, [R10+0x8] ;  /* 0x000008000a1c7984 */ /* 0x000e620000000800 */
[----:B0-----:R-:W-:Y:S01]  /*0f00*/  FFMA R4, R12, R15, R5 ;  /* 0x0000000f0c047223 */ /* 0x001fe20000000005 */
[----:B------:R-:W-:Y:S01]  /*0f10*/  IADD3 R5, PT, PT, R16, 0x1030, RZ ;  /* 0x0000103010057810 */ /* 0x000fe20007ffe0ff */
[----:B------:R-:W-:-:S04]  /*0f20*/  @!P0 IMAD.WIDE.U32 R12, R13, 0x4, R22 ;  /* 0x000000040d0c8825 */ /* 0x000fc800078e0016 */
[----:B--2---:R-:W-:Y:S02]  /*0f30*/  FFMA R15, R7, R14, R4 ;  /* 0x0000000e070f7223 */ /* 0x004fe40000000004 */
[----:B------:R-:W-:Y:S04]  /*0f40*/  LDS R7, [R10+0x4] ;  /* 0x000004000a077984 */ /* 0x000fe80000000800 */
[----:B------:R-:W0:Y:S01]  /*0f50*/  LDS R14, [R0+0x12c] ;  /* 0x00012c00000e7984 */ /* 0x000e220000000800 */
[----:B------:R-:W-:Y:S01]  /*0f60*/  IMAD.WIDE.U32 R4, R5, 0x4, R22 ;  /* 0x0000000405047825 */ /* 0x000fe200078e0016 */
[----:B------:R-:W-:Y:S08]  /*0f70*/  BAR.SYNC.DEFER_BLOCKING 0x0 ;  /* 0x0000000000007b1d */ /* 0x000ff00000010000 */
[----:B------:R-:W-:Y:S06]  /*0f80*/  BAR.SYNC.DEFER_BLOCKING 0x0 ;  /* 0x0000000000007b1d */ /* 0x000fec0000010000 */
[----:B------:R-:W2:Y:S04]  /*0f90*/  @!P0 LDG.E R13, desc[UR4][R12.64] ;  /* 0x000000040c0d8981 */ /* 0x000ea8000c1e1900 */
[----:B------:R-:W3:Y:S01]  /*0fa0*/  LDG.E R21, desc[UR4][R4.64] ;  /* 0x0000000404157981 */ /* 0x000ee2000c1e1900 */
[----:B------:R-:W-:Y:S01]  /*0fb0*/  IADD3 R31, PT, PT, R6, -0x20, RZ ;  /* 0xffffffe0061f7810 */ /* 0x000fe20007ffe0ff */
[----:B-1----:R-:W-:-:S04]  /*0fc0*/  FFMA R28, R28, R17, R15 ;  /* 0x000000111c1c7223 */ /* 0x002fc8000000000f */
[----:B------:R-:W-:Y:S01]  /*0fd0*/  IMAD.WIDE.U32 R30, R31, 0x4, R26 ;  /* 0x000000041f1e7825 */ /* 0x000fe200078e001a */
[----:B--2---:R-:W-:Y:S04]  /*0fe0*/  @!P0 STS [R10], R13 ;  /* 0x0000000d0a008388 */ /* 0x004fe80000000800 */
[----:B---3--:R-:W-:Y:S01]  /*0ff0*/  STS [R10+0x40], R21 ;  /* 0x000040150a007388 */ /* 0x008fe20000000800 */
[----:B------:R-:W-:Y:S06]  /*1000*/  BAR.SYNC.DEFER_BLOCKING 0x0 ;  /* 0x0000000000007b1d */ /* 0x000fec0000010000 */
[----:B------:R-:W2:Y:S04]  /*1010*/  @!P0 LDG.E R32, desc[UR4][R30.64] ;  /* 0x000000041e208981 */ /* 0x000ea8000c1e1900 */
[----:B------:R-:W3:Y:S01]  /*1020*/  @!P0 LDG.E R34, desc[UR4][R18.64] ;  /* 0x0000000412228981 */ /* 0x000ee2000c1e1900 */
[----:B0-----:R-:W-:-:S03]  /*1030*/  FFMA R17, R7, R14, R28 ;  /* 0x0000000e07117223 */ /* 0x001fc6000000001c */
[----:B--2---:R-:W-:Y:S04]  /*1040*/  @!P0 STS [R3], R32 ;  /* 0x0000002003008388 */ /* 0x004fe80000000800 */
[----:B---3--:R-:W-:Y:S01]  /*1050*/  @!P0 STS [R3+0x4], R34 ;  /* 0x0000042203008388 */ /* 0x008fe20000000800 */
[----:B------:R-:W-:Y:S06]  /*1060*/  BAR.SYNC.DEFER_BLOCKING 0x0 ;  /* 0x0000000000007b1d */ /* 0x000fec0000010000 */
[----:B------:R-:W-:Y:S04]  /*1070*/  LDS R15, [R10+0x40] ;  /* 0x000040000a0f7984 */ /* 0x000fe80000000800 */
[----:B------:R-:W0:Y:S04]  /*1080*/  LDS.64 R4, [R0] ;  /* 0x0000000000047984 */ /* 0x000e280000000a00 */
[----:B------:R-:W-:Y:S04]  /*1090*/  LDS R7, [R10+0x3c] ;  /* 0x00003c000a077984 */ /* 0x000fe80000000800 */
[----:B------:R-:W1:Y:S04]  /*10a0*/  LDS R12, [R0+0x18] ;  /* 0x00001800000c7984 */ /* 0x000e680000000800 */
[----:B------:R-:W2:Y:S04]  /*10b0*/  LDS R13, [R0+0x14] ;  /* 0x00001400000d7984 */ /* 0x000ea80000000800 */
[----:B------:R-:W-:Y:S01]  /*10c0*/  LDS R28, [R0+0x12c] ;  /* 0x00012c00001c7984 */ /* 0x000fe20000000800 */
[C---:B0-----:R-:W-:Y:S01]  /*10d0*/  FFMA R24, R15.reuse, R5, R24 ;  /* 0x000000050f187223 */ /* 0x041fe20000000018 */
[----:B------:R-:W-:-:S02]  /*10e0*/  FFMA R14, R15, R4, R17 ;  /* 0x000000040f0e7223 */ /* 0x000fc40000000011 */
[----:B------:R-:W-:Y:S04]  /*10f0*/  LDS.64 R4, [R0+0x28] ;  /* 0x0000280000047984 */ /* 0x000fe80000000a00 */
[----:B------:R-:W-:Y:S01]  /*1100*/  LDS R17, [R0+0x68] ;  /* 0x0000680000117984 */ /* 0x000fe20000000800 */
[----:B-1----:R-:W-:-:S03]  /*1110*/  FFMA R15, R7, R12, R24 ;  /* 0x0000000c070f7223 */ /* 0x002fc60000000018 */
[----:B------:R-:W0:Y:S01]  /*1120*/  LDS R12, [R10+0x38] ;  /* 0x000038000a0c7984 */ /* 0x000e220000000800 */
[----:B--2---:R-:W-:-:S03]  /*1130*/  FFMA R13, R7, R13, R14 ;  /* 0x0000000d070d7223 */ /* 0x004fc6000000000e */
[----:B------:R-:W-:Y:S04]  /*1140*/  LDS R14, [R10+0x34] ;  /* 0x000034000a0e7984 */ /* 0x000fe80000000800 */
[----:B------:R-:W1:Y:S01]  /*1150*/  LDS R7, [R0+0x3c] ;  /* 0x00003c0000077984 */ /* 0x000e620000000800 */
[C---:B0-----:R-:W-:Y:S01]  /*1160*/  FFMA R5, R12.reuse, R5, R15 ;  /* 0x000000050c057223 */ /* 0x041fe2000000000f */
[----:B------:R-:W-:Y:S02]  /*1170*/  FFMA R4, R12, R4, R13 ;  /* 0x000000040c047223 */ /* 0x000fe4000000000d */
[----:B------:R-:W0:Y:S04]  /*1180*/  LDS R15, [R0+0x40] ;  /* 0x00004000000f7984 */ /* 0x000e280000000800 */
[----:B------:R-:W-:Y:S01]  /*1190*/  LDS R12, [R10+0x30] ;  /* 0x000030000a0c7984 */ /* 0x000fe20000000800 */
[----:B-1----:R-:W-:-:S03]  /*11a0*/  FFMA R13, R14, R7, R4 ;  /* 0x000000070e0d7223 */ /* 0x002fc60000000004 */
[----:B------:R-:W-:Y:S01]  /*11b0*/  LDS R7, [R10+0x2c] ;  /* 0x00002c000a077984 */ /* 0x000fe20000000800 */
[----:B0-----:R-:W-:-:S03]  /*11c0*/  FFMA R15, R14, R15, R5 ;  /* 0x0000000f0e0f7223 */ /* 0x001fc60000000005 */
[----:B------:R-:W0:Y:S02]  /*11d0*/  LDS.64 R4, [R0+0x50] ;  /* 0x0000500000047984 */ /* 0x000e240000000a00 */
[C---:B0-----:R-:W-:Y:S01]  /*11e0*/  FFMA R24, R12.reuse, R5, R15 ;  /* 0x000000050c187223 */ /* 0x041fe2000000000f */
[----:B------:R-:W-:Y:S02]  /*11f0*/  FFMA R14, R12, R4, R13 ;  /* 0x000000040c0e7223 */ /* 0x000fe4000000000d */
[----:B------:R-:W0:Y:S01]  /*1200*/  LDS R13, [R0+0x64] ;  /* 0x00006400000d7984 */ /* 0x000e220000000800 */
[----:B------:R-:W-:-:S03]  /*1210*/  FFMA R15, R7, R17, R24 ;  /* 0x00000011070f7223 */ /* 0x000fc60000000018 */
[----:B------:R-:W-:Y:S04]  /*1220*/  LDS R12, [R10+0x28] ;  /* 0x000028000a0c7984 */ /* 0x000fe80000000800 */
[----:B------:R-:W1:Y:S04]  /*1230*/  LDS.64 R4, [R0+0x78] ;  /* 0x0000780000047984 */ /* 0x000e680000000a00 */
[----:B------:R-:W-:Y:S01]  /*1240*/  LDS R17, [R0+0xb8] ;  /* 0x0000b80000117984 */ /* 0x000fe20000000800 */
[----:B0-----:R-:W-:-:S03]  /*1250*/  FFMA R13, R7, R13, R14 ;  /* 0x0000000d070d7223 */ /* 0x001fc6000000000e */
[----:B------:R-:W-:Y:S04]  /*1260*/  LDS R14, [R10+0x24] ;  /* 0x000024000a0e7984 */ /* 0x000fe80000000800 */
[----:B------:R-:W0:Y:S01]  /*1270*/  LDS R7, [R0+0x8c] ;  /* 0x00008c0000077984 */ /* 0x000e220000000800 */
[C---:B-1----:R-:W-:Y:S01]  /*1280*/  FFMA R5, R12.reuse, R5, R15 ;  /* 0x000000050c057223 */ /* 0x042fe2000000000f */
[----:B------:R-:W-:Y:S02]  /*1290*/  FFMA R4, R12, R4, R13 ;  /* 0x000000040c047223 */ /* 0x000fe4000000000d */
[----:B------:R-:W1:Y:S04]  /*12a0*/  LDS R15, [R0+0x90] ;  /* 0x00009000000f7984 */ /* 0x000e680000000800 */
[----:B------:R-:W-:Y:S01]  /*12b0*/  LDS R12, [R10+0x20] ;  /* 0x000020000a0c7984 */ /* 0x000fe20000000800 */
[----:B0-----:R-:W-:-:S03]  /*12c0*/  FFMA R13, R14, R7, R4 ;  /* 0x000000070e0d7223 */ /* 0x001fc60000000004 */
[----:B------:R-:W-:Y:S01]  /*12d0*/  LDS R7, [R10+0x1c] ;  /* 0x00001c000a077984 */ /* 0x000fe20000000800 */
[----:B-1----:R-:W-:-:S03]  /*12e0*/  FFMA R15, R14, R15, R5 ;  /* 0x0000000f0e0f7223 */ /* 0x002fc60000000005 */
[----:B------:R-:W0:Y:S02]  /*12f0*/  LDS.64 R4, [R0+0xa0] ;  /* 0x0000a00000047984 */ /* 0x000e240000000a00 */
[C---:B0-----:R-:W-:Y:S01]  /*1300*/  FFMA R24, R12.reuse, R5, R15 ;  /* 0x000000050c187223 */ /* 0x041fe2000000000f */
[----:B------:R-:W-:Y:S02]  /*1310*/  FFMA R14, R12, R4, R13 ;  /* 0x000000040c0e7223 */ /* 0x000fe4000000000d */
[----:B------:R-:W0:Y:S01]  /*1320*/  LDS R13, [R0+0xb4] ;  /* 0x0000b400000d7984 */ /* 0x000e220000000800 */
[----:B------:R-:W-:-:S03]  /*1330*/  FFMA R15, R7, R17, R24 ;  /* 0x00000011070f7223 */ /* 0x000fc60000000018 */
[----:B------:R-:W-:Y:S04]  /*1340*/  LDS R12, [R10+0x18] ;  /* 0x000018000a0c7984 */ /* 0x000fe80000000800 */
[----:B------:R-:W1:Y:S04]  /*1350*/  LDS.64 R4, [R0+0xc8] ;  /* 0x0000c80000047984 */ /* 0x000e680000000a00 */
[----:B------:R-:W-:Y:S04]  /*1360*/  LDS R17, [R10+0x8] ;  /* 0x000008000a117984 */ /* 0x000fe80000000800 */
[----:B------:R-:W-:Y:S01]  /*1370*/  LDS R24, [R10+0x4] ;  /* 0x000004000a187984 */ /* 0x000fe20000000800 */
[----:B0-----:R-:W-:-:S03]  /*1380*/  FFMA R13, R7, R13, R14 ;  /* 0x0000000d070d7223 */ /* 0x001fc6000000000e */
[----:B------:R-:W-:Y:S04]  /*1390*/  LDS R14, [R10+0x14] ;  /* 0x000014000a0e7984 */ /* 0x000fe80000000800 */
[----:B------:R-:W-:Y:S01]  /*13a0*/  LDS R7, [R0+0xdc] ;  /* 0x0000dc0000077984 */ /* 0x000fe20000000800 */
[C---:B-1----:R-:W-:Y:S01]  /*13b0*/  FFMA R5, R12.reuse, R5, R15 ;  /* 0x000000050c057223 */ /* 0x042fe2000000000f */
[----:B------:R-:W-:Y:S02]  /*13c0*/  FFMA R4, R12, R4, R13 ;  /* 0x000000040c047223 */ /* 0x000fe4000000000d */
[----:B------:R-:W0:Y:S04]  /*13d0*/  LDS R15, [R0+0xe0] ;  /* 0x0000e000000f7984 */ /* 0x000e280000000800 */
[----:B------:R-:W-:Y:S01]  /*13e0*/  LDS R13, [R10+0x10] ;  /* 0x000010000a0d7984 */ /* 0x000fe20000000800 */
[C---:B0-----:R-:W-:Y:S01]  /*13f0*/  FFMA R12, R14.reuse, R15, R5 ;  /* 0x0000000f0e0c7223 */ /* 0x041fe20000000005 */
[----:B------:R-:W-:-:S02]  /*1400*/  FFMA R14, R14, R7, R4 ;  /* 0x000000070e0e7223 */ /* 0x000fc40000000004 */
[----:B------:R-:W-:Y:S04]  /*1410*/  LDS R15, [R0+0x104] ;  /* 0x00010400000f7984 */ /* 0x000fe80000000800 */
[----:B------:R-:W0:Y:S04]  /*1420*/  LDS.64 R4, [R0+0xf0] ;  /* 0x0000f00000047984 */ /* 0x000e280000000a00 */
[----:B------:R-:W1:Y:S01]  /*1430*/  LDS R7, [R10+0xc] ;  /* 0x00000c000a077984 */ /* 0x000e620000000800 */
[C---:B0-----:R-:W-:Y:S01]  /*1440*/  FFMA R4, R13.reuse, R4, R14 ;  /* 0x000000040d047223 */ /* 0x041fe2000000000e */
[----:B------:R-:W-:-:S02]  /*1450*/  FFMA R12, R13, R5, R12 ;  /* 0x000000050d0c7223 */ /* 0x000fc4000000000c */
[----:B------:R-:W0:Y:S01]  /*1460*/  LDS R13, [R0+0x108] ;  /* 0x00010800000d7984 */ /* 0x000e220000000800 */
[----:B-1----:R-:W-:-:S03]  /*1470*/  FFMA R15, R7, R15, R4 ;  /* 0x0000000f070f7223 */ /* 0x002fc60000000004 */
[----:B------:R-:W1:Y:S01]  /*1480*/  LDS.64 R4, [R0+0x118] ;  /* 0x0001180000047984 */ /* 0x000e620000000a00 */
[----:B0-----:R-:W-:Y:S01]  /*1490*/  FFMA R12, R7, R13, R12 ;  /* 0x0000000d070c7223 */ /* 0x001fe2000000000c */
[----:B------:R-:W-:-:S03]  /*14a0*/  @!P0 IADD3 R7, PT, PT, R16, 0x1830, RZ ;  /* 0x0000183010078810 */ /* 0x000fc60007ffe0ff */
[C---:B-1----:R-:W-:Y:S01]  /*14b0*/  FFMA R13, R17.reuse, R5, R12 ;  /* 0x00000005110d7223 */ /* 0x042fe2000000000c */
[----:B------:R-:W-:Y:S01]  /*14c0*/  FFMA R17, R17, R4, R15 ;  /* 0x0000000411117223 */ /* 0x000fe2000000000f */
[----:B------:R-:W0:Y:S01]  /*14d0*/  LDS R12, [R0+0x130] ;  /* 0x00013000000c7984 */ /* 0x000e220000000800 */
[----:B------:R-:W-:Y:S01]  /*14e0*/  IADD3 R5, PT, PT, R16, 0x1840, RZ ;  /* 0x0000184010057810 */ /* 0x000fe20007ffe0ff */
[--C-:B------:R-:W-:Y:S01]  /*14f0*/  @!P0 IMAD.WIDE.U32 R14, R7, 0x4, R22.reuse ;  /* 0x00000004070e8825 */ /* 0x100fe200078e0016 */
[----:B------:R-:W-:Y:S03]  /*1500*/  BAR.SYNC.DEFER_BLOCKING 0x0 ;  /* 0x0000000000007b1d */ /* 0x000fe60000010000 */
[----:B------:R-:W-:-:S05]  /*1510*/  IMAD.WIDE.U32 R4, R5, 0x4, R22 ;  /* 0x0000000405047825 */ /* 0x000fca00078e0016 */
[----:B------:R-:W-:Y:S06]  /*1520*/  BAR.SYNC.DEFER_BLOCKING 0x0 ;  /* 0x0000000000007b1d */ /* 0x000fec0000010000 */
[----:B------:R-:W2:Y:S04]  /*1530*/  @!P0 LDG.E R15, desc[UR4][R14.64] ;  /* 0x000000040e0f8981 */ /* 0x000ea8000c1e1900 */
[----:B------:R-:W3:Y:S01]  /*1540*/  LDG.E R21, desc[UR4][R4.64] ;  /* 0x0000000404157981 */ /* 0x000ee2000c1e1900 */
[----:B------:R-:W-:-:S05]  /*1550*/  @!P0 IADD3 R33, PT, PT, R6, -0x30, RZ ;  /* 0xffffffd006218810 */ /* 0x000fca0007ffe0ff */
[----:B------:R-:W-:Y:S01]  /*1560*/  @!P0 IMAD.WIDE.U32 R32, R33, 0x4, R26 ;  /* 0x0000000421208825 */ /* 0x000fe200078e001a */
[----:B--2---:R-:W-:Y:S04]  /*1570*/  @!P0 STS [R10], R15 ;  /* 0x0000000f0a008388 */ /* 0x004fe80000000800 */
[----:B---3--:R0:W-:Y:S01]  /*1580*/  STS [R10+0x40], R21 ;  /* 0x000040150a007388 */ /* 0x0081e20000000800 */
[----:B------:R-:W-:Y:S06]  /*1590*/  BAR.SYNC.DEFER_BLOCKING 0x0 ;  /* 0x0000000000007b1d */ /* 0x000fec0000010000 */
[----:B------:R-:W2:Y:S04]  /*15a0*/  @!P0 LDG.E R36, desc[UR4][R30.64] ;  /* 0x000000041e248981 */ /* 0x000ea8000c1e1900 */
[----:B------:R-:W3:Y:S04]  /*15b0*/  @!P0 LDG.E R18, desc[UR4][R18.64] ;  /* 0x0000000412128981 */ /* 0x000ee8000c1e1900 */
[----:B------:R-:W4:Y:S01]  /*15c0*/  @!P0 LDG.E R32, desc[UR4][R32.64] ;  /* 0x0000000420208981 */ /* 0x000f22000c1e1900 */
[----:B0-----:R-:W-:-:S03]  /*15d0*/  FFMA R21, R24, R12, R13 ;  /* 0x0000000c18157223 */ /* 0x001fc6000000000d */
[----:B--2---:R-:W-:Y:S04]  /*15e0*/  @!P0 STS [R3+0x4], R36 ;  /* 0x0000042403008388 */ /* 0x004fe80000000800 */
[----:B---3--:R-:W-:Y:S04]  /*15f0*/  @!P0 STS [R3+0x8], R18 ;  /* 0x0000081203008388 */ /* 0x008fe80000000800 */
[----:B----4-:R-:W-:Y:S01]  /*1600*/  @!P0 STS [R3], R32 ;  /* 0x0000002003008388 */ /* 0x010fe20000000800 */
[----:B------:R-:W-:Y:S06]  /*1610*/  BAR.SYNC.DEFER_BLOCKING 0x0 ;  /* 0x0000000000007b1d */ /* 0x000fec0000010000 */
[----:B------:R-:W0:Y:S04]  /*1620*/  LDS.128 R4, [R0] ;  /* 0x0000000000047984 */ /* 0x000e280000000c00 */
[----:B------:R-:W1:Y:S04]  /*1630*/  LDS R34, [R10+0x40] ;  /* 0x000040000a227984 */ /* 0x000e680000000800 */
[----:B------:R-:W-:Y:S04]  /*1640*/  LDS.128 R12, [R0+0x10] ;  /* 0x00001000000c7984 */ /* 0x000fe80000000c00 */
[----:B------:R-:W2:Y:S04]  /*1650*/  LDS R30, [R10+0x3c] ;  /* 0x00003c000a1e7984 */ /* 0x000ea80000000800 */
[----:B------:R-:W-:Y:S01]  /*1660*/  LDS.64 R18, [R0+0x28] ;  /* 0x0000280000127984 */ /* 0x000fe20000000a00 */
[----:B0-----:R-:W-:-:S03]  /*1670*/  FFMA R7, R24, R28, R17 ;  /* 0x0000001c18077223 */ /* 0x001fc60000000011 */
[----:B------:R-:W0:Y:S01]  /*1680*/  LDS R17, [R10+0x38] ;  /* 0x000038000a117984 */ /* 0x000e220000000800 */
[----:B-1----:R-:W-:-:S03]  /*1690*/  FFMA R25, R34, R6, R25 ;  /* 0x0000000622197223 */ /* 0x002fc60000000019 */
[----:B------:R-:W1:Y:S01]  /*16a0*/  LDS R6, [R0+0x30] ;  /* 0x0000300000067984 */ /* 0x000e620000000800 */
[C---:B------:R-:W-:Y:S01]  /*16b0*/  FFMA R4, R34.reuse, R4, R7 ;  /* 0x0000000422047223 */ /* 0x040fe20000000007 */
[----:B------:R-:W-:Y:S02]  /*16c0*/  FFMA R21, R34, R5, R21 ;  /* 0x0000000522157223 */ /* 0x000fe40000000015 */
[----:B------:R-:W-:Y:S01]  /*16d0*/  LDS R24, [R0+0x3c] ;  /* 0x00003c0000187984 */ /* 0x000fe20000000800 */
[C---:B--2---:R-:W-:Y:S01]  /*16e0*/  FFMA R5, R30.reuse, R15, R25 ;  /* 0x0000000f1e057223 */ /* 0x044fe20000000019 */
[C---:B------:R-:W-:Y:S02]  /*16f0*/  FFMA R4, R30.reuse, R13, R4 ;  /* 0x0000000d1e047223 */ /* 0x040fe40000000004 */
[----:B------:R-:W2:Y:S04]  /*1700*/  LDS R15, [R10+0x34] ;  /* 0x000034000a0f7984 */ /* 0x000ea80000000800 */
[----:B------:R-:W3:Y:S01]  /*1710*/  LDS.64 R12, [R0+0x40] ;  /* 0x00004000000c7984 */ /* 0x000ee20000000a00 */
[----:B------:R-:W-:-:S03]  /*1720*/  FFMA R14, R30, R14, R21 ;  /* 0x0000000e1e0e7223 */ /* 0x000fc60000000015 */
[----:B------:R-:W-:Y:S04]  /*1730*/  LDS R21, [R10+0x30] ;  /* 0x000030000a157984 */ /* 0x000fe80000000800 */
[----:B------:R-:W-:Y:S01]  /*1740*/  LDS R25, [R10+0x20] ;  /* 0x000020000a197984 */ /* 0x000fe20000000800 */
[C---:B0-----:R-:W-:Y:S01]  /*1750*/  FFMA R18, R17.reuse, R18, R4 ;  /* 0x0000001211127223 */ /* 0x041fe20000000004 */
[C---:B-1----:R-:W-:Y:S02]  /*1760*/  FFMA R28, R17.reuse, R6, R5 ;  /* 0x00000006111c7223 */ /* 0x042fe40000000005 */
[----:B------:R-:W0:Y:S01]  /*1770*/  LDS.128 R4, [R0+0x50] ;  /* 0x0000500000047984 */ /* 0x000e220000000c00 */
[----:B------:R-:W-:-:S03]  /*1780*/  FFMA R19, R17, R19, R14 ;  /* 0x0000001311137223 */ /* 0x000fc6000000000e */
[----:B------:R-:W-:Y:S01]  /*1790*/  LDS R17, [R10+0x28] ;  /* 0x000028000a117984 */ /* 0x000fe20000000800 */
[C---:B--2---:R-:W-:Y:S01]  /*17a0*/  FFMA R24, R15.reuse, R24, R18 ;  /* 0x000000180f187223 */ /* 0x044fe20000000012 */
[C---:B---3--:R-:W-:Y:S01]  /*17b0*/  FFMA R18, R15.reuse, R12, R19 ;  /* 0x0000000c0f127223 */ /* 0x048fe20000000013 */
[----:B------:R-:W-:Y:S02]  /*17c0*/  FFMA R30, R15, R13, R28 ;  /* 0x0000000d0f1e7223 */ /* 0x000fe4000000001c */
[----:B------:R-:W-:Y:S04]  /*17d0*/  LDS.128 R12, [R0+0x60] ;  /* 0x00006000000c7984 */ /* 0x000fe80000000c00 */
[----:B------:R-:W1:Y:S01]  /*17e0*/  LDS R28, [R10+0x2c] ;  /* 0x00002c000a1c7984 */ /* 0x000e620000000800 */
[C---:B0-----:R-:W-:Y:S01]  /*17f0*/  FFMA R5, R21.reuse, R5, R18 ;  /* 0x0000000515057223 */ /* 0x041fe20000000012 */
[----:B------:R-:W-:-:S02]  /*1800*/  FFMA R7, R21, R6, R30 ;  /* 0x0000000615077223 */ /* 0x000fc4000000001e */
[----:B------:R-:W0:Y:S04]  /*1810*/  LDS.64 R18, [R0+0x78] ;  /* 0x0000780000127984 */ /* 0x000e280000000a00 */
[----:B------:R-:W2:Y:S01]  /*1820*/  LDS R6, [R0+0x80] ;  /* 0x0000800000067984 */ /* 0x000ea20000000800 */
[----:B------:R-:W-:-:S03]  /*1830*/  FFMA R4, R21, R4, R24 ;  /* 0x0000000415047223 */ /* 0x000fc60000000018 */
[----:B------:R-:W-:Y:S04]  /*1840*/  LDS R21, [R10+0x24] ;  /* 0x000024000a157984 */ /* 0x000fe80000000800 */
[----:B------:R-:W3:Y:S01]  /*1850*/  LDS R24, [R0+0x8c] ;  /* 0x00008c0000187984 */ /* 0x000ee20000000800 */
[C---:B-1----:R-:W-:Y:S01]  /*1860*/  FFMA R7, R28.reuse, R15, R7 ;  /* 0x0000000f1c077223 */ /* 0x042fe20000000007 */
[C---:B------:R-:W-:Y:S02]  /*1870*/  FFMA R12, R28.reuse, R14, R5 ;  /* 0x0000000e1c0c7223 */ /* 0x040fe40000000005 */
[----:B------:R-:W1:Y:S01]  /*1880*/  LDS.64 R14, [R0+0x90] ;  /* 0x00009000000e7984 */ /* 0x000e620000000a00 */
[----:B------:R-:W-:Y:S01]  /*1890*/  FFMA R28, R28, R13, R4 ;  /* 0x0000000d1c1c7223 */ /* 0x000fe20000000004 */
[C---:B0-----:R-:W-:Y:S01]  /*18a0*/  FFMA R19, R17.reuse, R19, R12 ;  /* 0x0000001311137223 */ /* 0x041fe2000000000c */
[----:B--2---:R-:W-:-:S02]  /*18b0*/  FFMA R12, R17, R6, R7 ;  /* 0x00000006110c7223 */ /* 0x004fc40000000007 */
[----:B------:R-:W0:Y:S01]  /*18c0*/  LDS.128 R4, [R0+0xa0] ;  /* 0x0000a00000047984 */ /* 0x000e220000000c00 */
[----:B------:R-:W-:-:S03]  /*18d0*/  FFMA R17, R17, R18, R28 ;  /* 0x0000001211117223 */ /* 0x000fc6000000001c */
[----:B------:R-:W-:Y:S01]  /*18e0*/  LDS R28, [R10+0x1c] ;  /* 0x00001c000a1c7984 */ /* 0x000fe20000000800 */
[----:B---3--:R-:W-:-:S03]  /*18f0*/  FFMA R24, R21, R24, R17 ;  /* 0x0000001815187223 */ /* 0x008fc60000000011 */
[----:B------:R-:W-:Y:S01]  /*1900*/  LDS R17, [R10+0x18] ;  /* 0x000018000a117984 */ /* 0x000fe20000000800 */
[C---:B-1----:R-:W-:Y:S01]  /*1910*/  FFMA R18, R21.reuse, R15, R12 ;  /* 0x0000000f15127223 */ /* 0x042fe2000000000c */
[----:B------:R-:W-:Y:S02]  /*1920*/  FFMA R30, R21, R14, R19 ;  /* 0x0000000e151e7223 */ /* 0x000fe40000000013 */
[----:B------:R-:W1:Y:S04]  /*1930*/  LDS.128 R12, [R0+0xb0] ;  /* 0x0000b000000c7984 */ /* 0x000e680000000c00 */
[----:B------:R-:W-:Y:S01]  /*1940*/  LDS R21, [R10+0x10] ;  /* 0x000010000a157984 */ /* 0x000fe20000000800 */
[----:B0-----:R-:W-:-:S03]  /*1950*/  FFMA R7, R25, R6, R18 ;  /* 0x0000000619077223 */ /* 0x001fc60000000012 */
[----:B------:R-:W0:Y:S04]  /*1960*/  LDS.64 R18, [R0+0xc8] ;  /* 0x0000c80000127984 */ /* 0x000e280000000a00 */
[----:B------:R-:W2:Y:S01]  /*1970*/  LDS R6, [R0+0xd0] ;  /* 0x0000d00000067984 */ /* 0x000ea20000000800 */
[C---:B------:R-:W-:Y:S01]  /*1980*/  FFMA R5, R25.reuse, R5, R30 ;  /* 0x0000000519057223 */ /* 0x040fe2000000001e */
[----:B------:R-:W-:Y:S02]  /*1990*/  FFMA R4, R25, R4, R24 ;  /* 0x0000000419047223 */ /* 0x000fe40000000018 */
[----:B------:R-:W-:Y:S01]  /*19a0*/  LDS R24, [R10+0x14] ;  /* 0x000014000a187984 */ /* 0x000fe20000000800 */
[C---:B-1----:R-:W-:Y:S01]  /*19b0*/  FFMA R7, R28.reuse, R15, R7 ;  /* 0x0000000f1c077223 */ /* 0x042fe20000000007 */
[----:B------:R-:W-:-:S02]  /*19c0*/  FFMA R12, R28, R14, R5 ;  /* 0x0000000e1c0c7223 */ /* 0x000fc40000000005 */
[----:B------:R-:W1:Y:S01]  /*19d0*/  LDS.64 R14, [R0+0xe0] ;  /* 0x0000e000000e7984 */ /* 0x000e620000000a00 */
[----:B------:R-:W-:Y:S01]  /*19e0*/  FFMA R28, R28, R13, R4 ;  /* 0x0000000d1c1c7223 */ /* 0x000fe20000000004 */
[C---:B0-----:R-:W-:Y:S02]  /*19f0*/  FFMA R13, R17.reuse, R19, R12 ;  /* 0x00000013110d7223 */ /* 0x041fe4000000000c */
[----:B------:R-:W-:Y:S01]  /*1a00*/  LDS R19, [R0+0xdc] ;  /* 0x0000dc0000137984 */ /* 0x000fe20000000800 */
[----:B--2---:R-:W-:-:S03]  /*1a10*/  FFMA R25, R17, R6, R7 ;  /* 0x0000000611197223 */ /* 0x004fc60000000007 */
[----:B------:R-:W0:Y:S01]  /*1a20*/  LDS.128 R4, [R0+0xf0] ;  /* 0x0000f00000047984 */ /* 0x000e220000000c00 */
[----:B------:R-:W-:-:S03]  /*1a30*/  FFMA R18, R17, R18, R28 ;  /* 0x0000001211127223 */ /* 0x000fc6000000001c */
[----:B------:R-:W-:Y:S01]  /*1a40*/  LDS R17, [R10+0xc] ;  /* 0x00000c000a117984 */ /* 0x000fe20000000800 */
[C---:B-1----:R-:W-:Y:S01]  /*1a50*/  FFMA R28, R24.reuse, R15, R25 ;  /* 0x0000000f181c7223 */ /* 0x042fe20000000019 */
[C---:B------:R-:W-:Y:S02]  /*1a60*/  FFMA R30, R24.reuse, R14, R13 ;  /* 0x0000000e181e7223 */ /* 0x040fe4000000000d */
[----:B------:R-:W1:Y:S04]  /*1a70*/  LDS.128 R12, [R0+0x100] ;  /* 0x00010000000c7984 */ /* 0x000e680000000c00 */
[----:B------:R-:W-:Y:S01]  /*1a80*/  LDS R12, [R10+0x8] ;  /* 0x000008000a0c7984 */ /* 0x000fe20000000800 */
[----:B0-----:R-:W-:-:S03]  /*1a90*/  FFMA R7, R24, R19, R18 ;  /* 0x0000001318077223 */ /* 0x001fc60000000012 */
[----:B------:R-:W0:Y:S01]  /*1aa0*/  LDS.64 R18, [R0+0x118] ;  /* 0x0001180000127984 */ /* 0x000e220000000a00 */
[C---:B------:R-:W-:Y:S01]  /*1ab0*/  FFMA R6, R21.reuse, R6, R28 ;  /* 0x0000000615067223 */ /* 0x040fe2000000001c */
[C---:B------:R-:W-:Y:S01]  /*1ac0*/  FFMA R30, R21.reuse, R5, R30 ;  /* 0x00000005151e7223 */ /* 0x040fe2000000001e */
[----:B------:R-:W-:Y:S01]  /*1ad0*/  FFMA R28, R21, R4, R7 ;  /* 0x00000004151c7223 */ /* 0x000fe20000000007 */
[----:B------:R-:W2:Y:S01]  /*1ae0*/  LDC.64 R24, c[0x0][0x390] ;  /* 0x0000e400ff187b82 */ /* 0x000ea20000000a00 */
[----:B------:R-:W-:Y:S04]  /*1af0*/  LDS R4, [R0+0x12c] ;  /* 0x00012c0000047984 */ /* 0x000fe80000000800 */
[----:B------:R-:W3:Y:S01]  /*1b00*/  LDS R21, [R10+0x4] ;  /* 0x000004000a157984 */ /* 0x000ee20000000800 */
[----:B-1----:R-:W-:Y:S01]  /*1b10*/  FFMA R13, R17, R13, R28 ;  /* 0x0000000d110d7223 */ /* 0x002fe2000000001c */
[C---:B------:R-:W-:Y:S01]  /*1b20*/  IMAD R16, R9.reuse, -0x40, R16 ;  /* 0xffffffc009107824 */ /* 0x040fe200078e0210 */
[----:B------:R-:W-:Y:S01]  /*1b30*/  LEA R9, R9, R2, 0x2 ;  /* 0x0000000209097211 */ /* 0x000fe200078e10ff */
[----:B------:R-:W-:Y:S01]  /*1b40*/  IMAD.WIDE.U32 R28, R11, 0x4, R26 ;  /* 0x000000040b1c7825 */ /* 0x000fe200078e001a */
[----:B------:R-:W-:Y:S01]  /*1b50*/  MOV R2, 0x810 ;  /* 0x0000081000027802 */ /* 0x000fe20000000f00 */
[----:B------:R-:W-:Y:S04]  /*1b60*/  LDS.64 R26, [R0+0x130] ;  /* 0x00013000001a7984 */ /* 0x000fe80000000a00 */
[----:B------:R-:W-:-:S02]  /*1b70*/  IMAD R5, R9, R2, 0x810 ;  /* 0x0000081009057424 */ /* 0x000fc400078e0202 */
[----:B------:R-:W-:Y:S02]  /*1b80*/  @!P0 IMAD R2, R9, 0x810, R20 ;  /* 0x0000081009028824 */ /* 0x000fe400078e0214 */
[----:B------:R-:W1:Y:S01]  /*1b90*/  LDS R9, [R0+0x120] ;  /* 0x0001200000097984 */ /* 0x000e620000000800 */
[----:B--2---:R-:W-:-:S04]  /*1ba0*/  IMAD.WIDE.U32 R32, R16, 0x4, R24 ;  /* 0x0000000410207825 */ /* 0x004fc800078e0018 */
[----:B0-----:R-:W-:-:S04]  /*1bb0*/  FFMA R18, R12, R18, R13 ;  /* 0x000000120c127223 */ /* 0x001fc8000000000d */
[----:B---3--:R-:W-:-:S05]  /*1bc0*/  FFMA R11, R21, R4, R18 ;  /* 0x00000004150b7223 */ /* 0x008fca0000000012 */
[----:B------:R0:W-:Y:S01]  /*1bd0*/  STG.E desc[UR4][R32.64], R11 ;  /* 0x0000000b20007986 */ /* 0x0001e2000c101904 */
[----:B------:R-:W-:Y:S01]  /*1be0*/  BAR.SYNC.DEFER_BLOCKING 0x0 ;  /* 0x0000000000007b1d */ /* 0x000fe20000010000 */
[----:B------:R-:W-:Y:S02]  /*1bf0*/  IADD3 R20, PT, PT, R20, R5, RZ ;  /* 0x0000000514147210 */ /* 0x000fe40007ffe0ff */
[----:B------:R-:W-:Y:S02]  /*1c00*/  @!P0 IADD3 R7, PT, PT, R2, 0x810, RZ ;  /* 0x0000081002078810 */ /* 0x000fe40007ffe0ff */
[----:B------:R-:W-:Y:S01]  /*1c10*/  IADD3 R5, PT, PT, R20, 0x10, RZ ;  /* 0x0000001014057810 */ /* 0x000fe20007ffe0ff */
[----:B------:R-:W-:Y:S02]  /*1c20*/  FFMA R15, R17, R15, R6 ;  /* 0x0000000f110f7223 */ /* 0x000fe40000000006 */
[----:B------:R-:W-:Y:S01]  /*1c30*/  BAR.SYNC.DEFER_BLOCKING 0x0 ;  /* 0x0000000000007b1d */ /* 0x000fe20000010000 */
[----:B------:R-:W-:-:S04]  /*1c40*/  @!P0 IMAD.WIDE.U32 R6, R7, 0x4, R22 ;  /* 0x0000000407068825 */ /* 0x000fc800078e0016 */
[----:B------:R-:W-:Y:S01]  /*1c50*/  IMAD.WIDE.U32 R4, R5, 0x4, R22 ;  /* 0x0000000405047825 */ /* 0x000fe200078e0016 */
[----:B------:R-:W2:Y:S04]  /*1c60*/  @!P0 LDG.E R13, desc[UR4][R6.64] ;  /* 0x00000004060d8981 */ /* 0x000ea8000c1e1900 */
[----:B------:R-:W3:Y:S04]  /*1c70*/  LDG.E R31, desc[UR4][R4.64] ;  /* 0x00000004041f7981 */ /* 0x000ee8000c1e1900 */
[----:B--2---:R-:W-:Y:S04]  /*1c80*/  @!P0 STS [R10], R13 ;  /* 0x0000000d0a008388 */ /* 0x004fe80000000800 */
[----:B---3--:R-:W-:Y:S01]  /*1c90*/  STS [R10+0x40], R31 ;  /* 0x0000401f0a007388 */ /* 0x008fe20000000800 */
[----:B------:R-:W-:Y:S06]  /*1ca0*/  BAR.SYNC.DEFER_BLOCKING 0x0 ;  /* 0x0000000000007b1d */ /* 0x000fec0000010000 */
[----:B0-----:R-:W2:Y:S04]  /*1cb0*/  @!P0 LDG.E R32, desc[UR4][R28.64] ;  /* 0x000000041c208981 */ /* 0x001ea8000c1e1900 */
[----:B------:R-:W3:Y:S04]  /*1cc0*/  @!P0 LDG.E R34, desc[UR4][R28.64+0x40] ;  /* 0x000040041c228981 */ /* 0x000ee8000c1e1900 */
[----:B------:R-:W4:Y:S01]  /*1cd0*/  @!P0 LDG.E R36, desc[UR4][R28.64+0x80] ;  /* 0x000080041c248981 */ /* 0x000f22000c1e1900 */
[----:B------:R-:W-:Y:S01]  /*1ce0*/  FFMA R14, R17, R14, R30 ;  /* 0x0000000e110e7223 */ /* 0x000fe2000000001e */
[----:B-1----:R-:W-:-:S03]  /*1cf0*/  FFMA R18, R12, R9, R15 ;  /* 0x000000090c127223 */ /* 0x002fc6000000000f */
[----:B------:R-:W-:-:S04]  /*1d00*/  FFMA R19, R12, R19, R14 ;  /* 0x000000130c137223 */ /* 0x000fc8000000000e */
[C---:B------:R-:W-:Y:S01]  /*1d10*/  FFMA R19, R21.reuse, R26, R19 ;  /* 0x0000001a15137223 */ /* 0x040fe20000000013 */
[----:B------:R-:W-:Y:S01]  /*1d20*/  FFMA R27, R21, R27, R18 ;  /* 0x0000001b151b7223 */ /* 0x000fe20000000012 */
[----:B--2---:R-:W-:Y:S04]  /*1d30*/  @!P0 STS [R3+0x4], R32 ;  /* 0x0000042003008388 */ /* 0x004fe80000000800 */
[----:B---3--:R-:W-:Y:S04]  /*1d40*/  @!P0 STS [R3+0x8], R34 ;  /* 0x0000082203008388 */ /* 0x008fe80000000800 */
[----:B----4-:R-:W-:Y:S01]  /*1d50*/  @!P0 STS [R3+0xc], R36 ;  /* 0x00000c2403008388 */ /* 0x010fe20000000800 */
[----:B------:R-:W-:Y:S06]  /*1d60*/  BAR.SYNC.DEFER_BLOCKING 0x0 ;  /* 0x0000000000007b1d */ /* 0x000fec0000010000 */
[----:B------:R-:W-:Y:S04]  /*1d70*/  LDS.128 R4, [R0] ;  /* 0x0000000000047984 */ /* 0x000fe80000000c00 */
[----:B------:R-:W0:Y:S04]  /*1d80*/  LDS R2, [R10+0x40] ;  /* 0x000040000a027984 */ /* 0x000e280000000800 */
[----:B------:R-:W-:Y:S04]  /*1d90*/  LDS R11, [R10+0x3c] ;  /* 0x00003c000a0b7984 */ /* 0x000fe80000000800 */
[----:B------:R-:W1:Y:S04]  /*1da0*/  LDS.64 R12, [R0+0x18] ;  /* 0x00001800000c7984 */ /* 0x000e680000000a00 */
[----:B------:R-:W2:Y:S04]  /*1db0*/  LDS R14, [R0+0x20] ;  /* 0x00002000000e7984 */ /* 0x000ea80000000800 */
[----:B------:R-:W-:Y:S04]  /*1dc0*/  LDS R26, [R0+0x2c] ;  /* 0x00002c00001a7984 */ /* 0x000fe80000000800 */
[----:B------:R-:W3:Y:S04]  /*1dd0*/  LDS R9, [R10+0x38] ;  /* 0x000038000a097984 */ /* 0x000ee80000000800 */
[----:B------:R-:W-:Y:S01]  /*1de0*/  LDS R17, [R10+0x34] ;  /* 0x000034000a117984 */ /* 0x000fe20000000800 */
[----:B0-----:R-:W-:-:S03]  /*1df0*/  FFMA R30, R2, R5, R19 ;  /* 0x00000005021e7223 */ /* 0x001fc60000000013 */
[----:B------:R-:W0:Y:S01]  /*1e00*/  LDS.64 R18, [R0+0x30] ;  /* 0x0000300000127984 */ /* 0x000e220000000a00 */
[C---:B------:R-:W-:Y:S01]  /*1e10*/  FFMA R32, R2.reuse, R6, R27 ;  /* 0x0000000602207223 */ /* 0x040fe2000000001b */
[----:B------:R-:W-:Y:S02]  /*1e20*/  FFMA R15, R2, R7, R8 ;  /* 0x00000007020f7223 */ /* 0x000fe40000000008 */
[----:B------:R-:W4:Y:S01]  /*1e30*/  LDS.128 R4, [R0+0x40] ;  /* 0x0000400000047984 */ /* 0x000f220000000c00 */
[C---:B-1----:R-:W-:Y:S01]  /*1e40*/  FFMA R2, R11.reuse, R12, R30 ;  /* 0x0000000c0b027223 */ /* 0x042fe2000000001e */
[C---:B------:R-:W-:Y:S01]  /*1e50*/  FFMA R21, R11.reuse, R13, R32 ;  /* 0x0000000d0b157223 */ /* 0x040fe20000000020 */
[----:B--2---:R-:W-:Y:S02]  /*1e60*/  FFMA R8, R11, R14, R15 ;  /* 0x0000000e0b087223 */ /* 0x004fe4000000000f */
[----:B------:R-:W-:Y:S04]  /*1e70*/  LDS.128 R12, [R0+0x50] ;  /* 0x00005000000c7984 */ /* 0x000fe80000000c00 */
[----:B------:R-:W-:Y:S01]  /*1e80*/  LDS R11, [R10+0x2c] ;  /* 0x00002c000a0b7984 */ /* 0x000fe20000000800 */
[----:B---3--:R-:W-:-:S03]  /*1e90*/  FFMA R2, R9, R26, R2 ;  /* 0x0000001a09027223 */ /* 0x008fc60000000002 */
[----:B------:R-:W1:Y:S01]  /*1ea0*/  LDS R26, [R10+0x30] ;  /* 0x000030000a1a7984 */ /* 0x000e620000000800 */
[C---:B0-----:R-:W-:Y:S01]  /*1eb0*/  FFMA R30, R9.reuse, R18, R21 ;  /* 0x00000012091e7223 */ /* 0x041fe20000000015 */
[----:B------:R-:W-:Y:S02]  /*1ec0*/  FFMA R8, R9, R19, R8 ;  /* 0x0000001309087223 */ /* 0x000fe40000000008 */
[----:B------:R-:W-:Y:S04]  /*1ed0*/  LDS R21, [R0+0x7c] ;  /* 0x00007c0000157984 */ /* 0x000fe80000000800 */
[----:B------:R-:W0:Y:S01]  /*1ee0*/  LDS.64 R18, [R0+0x68] ;  /* 0x0000680000127984 */ /* 0x000e220000000a00 */
[C---:B----4-:R-:W-:Y:S01]  /*1ef0*/  FFMA R7, R17.reuse, R4, R2 ;  /* 0x0000000411077223 */ /* 0x050fe20000000002 */
[----:B------:R-:W-:-:S02]  /*1f00*/  FFMA R5, R17, R5, R30 ;  /* 0x0000000511057223 */ /* 0x000fc4000000001e */
[----:B------:R-:W2:Y:S04]  /*1f10*/  LDS R30, [R0+0x70] ;  /* 0x00007000001e7984 */ /* 0x000ea80000000800 */
[----:B------:R-:W3:Y:S01]  /*1f20*/  LDS R2, [R10+0x28] ;  /* 0x000028000a027984 */ /* 0x000ee20000000800 */
[----:B------:R-:W-:-:S03]  /*1f30*/  FFMA R6, R17, R6, R8 ;  /* 0x0000000611067223 */ /* 0x000fc60000000008 */
[----:B------:R-:W4:Y:S01]  /*1f40*/  LDS.64 R8, [R0+0x80] ;  /* 0x0000800000087984 */ /* 0x000f220000000a00 */
[C---:B-1----:R-:W-:Y:S01]  /*1f50*/  FFMA R4, R26.reuse, R13, R7 ;  /* 0x0000000d1a047223 */ /* 0x042fe20000000007 */
[C---:B------:R-:W-:Y:S01]  /*1f60*/  FFMA R14, R26.reuse, R14, R5 ;  /* 0x0000000e1a0e7223 */ /* 0x040fe20000000005 */
[----:B------:R-:W-:Y:S01]  /*1f70*/  FFMA R15, R26, R15, R6 ;  /* 0x0000000f1a0f7223 */ /* 0x000fe20000000006 */
[----:B------:R-:W-:Y:S04]  /*1f80*/  LDS R17, [R10+0x24] ;  /* 0x000024000a117984 */ /* 0x000fe80000000800 */
[----:B------:R-:W-:Y:S01]  /*1f90*/  LDS R26, [R10+0x20] ;  /* 0x000020000a1a7984 */ /* 0x000fe20000000800 */
[----:B0-----:R-:W-:-:S03]  /*1fa0*/  FFMA R13, R11, R18, R4 ;  /* 0x000000120b0d7223 */ /* 0x001fc60000000004 */
[----:B------:R-:W0:Y:S01]  /*1fb0*/  LDS.128 R4, [R0+0x90] ;  /* 0x0000900000047984 */ /* 0x000e220000000c00 */
[C---:B------:R-:W-:Y:S01]  /*1fc0*/  FFMA R19, R11.reuse, R19, R14 ;  /* 0x000000130b137223 */ /* 0x040fe2000000000e */
[----:B--2---:R-:W-:Y:S02]  /*1fd0*/  FFMA R32, R11, R30, R15 ;  /* 0x0000001e0b207223 */ /* 0x004fe4000000000f */
[----:B------:R-:W-:Y:S01]  /*1fe0*/  LDS R11, [R10+0x1c] ;  /* 0x00001c000a0b7984 */ /* 0x000fe20000000800 */
[----:B---3--:R-:W-:-:S03]  /*1ff0*/  FFMA R18, R2, R21, R13 ;  /* 0x0000001502127223 */ /* 0x008fc6000000000d */
[----:B------:R-:W1:Y:S01]  /*2000*/  LDS.128 R12, [R0+0xa0] ;  /* 0x0000a000000c7984 */ /* 0x000e620000000c00 */
[C---:B----4-:R-:W-:Y:S01]  /*2010*/  FFMA R30, R2.reuse, R8, R19 ;  /* 0x00000008021e7223 */ /* 0x050fe20000000013 */
[----:B------:R-:W-:Y:S02]  /*2020*/  FFMA R19, R2, R9, R32 ;  /* 0x0000000902137223 */ /* 0x000fe40000000020 */
[----:B------:R-:W2:Y:S04]  /*2030*/  LDS.64 R8, [R0+0xb8] ;  /* 0x0000b80000087984 */ /* 0x000ea80000000a00 */
[----:B------:R-:W3:Y:S01]  /*2040*/  LDS R2, [R0+0xc0] ;  /* 0x0000c00000027984 */ /* 0x000ee20000000800 */
[C---:B0-----:R-:W-:Y:S01]  /*2050*/  FFMA R5, R17.reuse, R5, R30 ;  /* 0x0000000511057223 */ /* 0x041fe2000000001e */
[C---:B------:R-:W-:Y:S01]  /*2060*/  FFMA R21, R17.reuse, R6, R19 ;  /* 0x0000000611157223 */ /* 0x040fe20000000013 */
[----:B------:R-:W-:Y:S01]  /*2070*/  FFMA R7, R17, R4, R18 ;  /* 0x0000000411077223 */ /* 0x000fe20000000012 */
[----:B------:R-:W-:Y:S04]  /*2080*/  LDS R30, [R0+0xcc] ;  /* 0x0000cc00001e7984 */ /* 0x000fe80000000800 */
[----:B------:R-:W0:Y:S01]  /*2090*/  LDS R17, [R10+0x18] ;  /* 0x000018000a117984 */ /* 0x000e220000000800 */
[----:B-1----:R-:W-:-:S03]  /*20a0*/  FFMA R4, R26, R14, R5 ;  /* 0x0000000e1a047223 */ /* 0x002fc60000000005 */
[----:B------:R-:W1:Y:S01]  /*20b0*/  LDS.64 R18, [R0+0xd0] ;  /* 0x0000d00000127984 */ /* 0x000e620000000a00 */
[C---:B------:R-:W-:Y:S01]  /*20c0*/  FFMA R6, R26.reuse, R13, R7 ;  /* 0x0000000d1a067223 */ /* 0x040fe20000000007 */
[----:B------:R-:W-:Y:S02]  /*20d0*/  FFMA R5, R26, R15, R21 ;  /* 0x0000000f1a057223 */ /* 0x000fe40000000015 */
[----:B------:R-:W-:Y:S04]  /*20e0*/  LDS.128 R12, [R0+0xe0] ;  /* 0x0000e000000c7984 */ /* 0x000fe80000000c00 */
[----:B------:R-:W4:Y:S01]  /*20f0*/  LDS R21, [R10+0x14] ;  /* 0x000014000a157984 */ /* 0x000f220000000800 */
[C---:B--2---:R-:W-:Y:S01]  /*2100*/  FFMA R8, R11.reuse, R8, R6 ;  /* 0x000000080b087223 */ /* 0x044fe20000000006 */
[C---:B------:R-:W-:Y:S01]  /*2110*/  FFMA R9, R11.reuse, R9, R4 ;  /* 0x000000090b097223 */ /* 0x040fe20000000004 */
[----:B---3--:R-:W-:-:S02]  /*2120*/  FFMA R26, R11, R2, R5 ;  /* 0x000000020b1a7223 */ /* 0x008fc40000000005 */
[----:B------:R-:W2:Y:S04]  /*2130*/  LDS.128 R4, [R0+0xf0] ;  /* 0x0000f00000047984 */ /* 0x000ea80000000c00 */
[----:B------:R-:W3:Y:S04]  /*2140*/  LDS R2, [R10+0x10] ;  /* 0x000010000a027984 */ /* 0x000ee80000000800 */
[----:B------:R-:W-:Y:S01]  /*2150*/  LDS R11, [R10+0xc] ;  /* 0x00000c000a0b7984 */ /* 0x000fe20000000800 */
[C---:B0-----:R-:W-:Y:S01]  /*2160*/  FFMA R30, R17.reuse, R30, R8 ;  /* 0x0000001e111e7223 */ /* 0x041fe20000000008 */
[----:B-1----:R-:W-:-:S02]  /*2170*/  FFMA R18, R17, R18, R9 ;  /* 0x0000001211127223 */ /* 0x002fc40000000009 */
[----:B------:R-:W0:Y:S01]  /*2180*/  LDS.64 R8, [R0+0x108] ;  /* 0x0001080000087984 */ /* 0x000e220000000a00 */
[----:B------:R-:W-:-:S03]  /*2190*/  FFMA R27, R17, R19, R26 ;  /* 0x00000013111b7223 */ /* 0x000fc6000000001a */
[----:B------:R-:W-:Y:S01]  /*21a0*/  LDS R17, [R10+0x8] ;  /* 0x000008000a117984 */ /* 0x000fe20000000800 */
[C---:B----4-:R-:W-:Y:S01]  /*21b0*/  FFMA R15, R21.reuse, R12, R30 ;  /* 0x0000000c150f7223 */ /* 0x050fe2000000001e */
[C---:B------:R-:W-:Y:S02]  /*21c0*/  FFMA R19, R21.reuse, R13, R18 ;  /* 0x0000000d15137223 */ /* 0x040fe40000000012 */
[----:B------:R-:W1:Y:S01]  /*21d0*/  LDS R18, [R0+0x11c] ;  /* 0x00011c0000127984 */ /* 0x000e620000000800 */
[----:B--2---:R-:W-:-:S03]  /*21e0*/  FFMA R4, R21, R14, R27 ;  /* 0x0000000e15047223 */ /* 0x004fc6000000001b */
[----:B------:R-:W-:Y:S01]  /*21f0*/  LDS R21, [R10+0x4] ;  /* 0x000004000a157984 */ /* 0x000fe20000000800 */
[----:B---3--:R-:W-:-:S03]  /*2200*/  FFMA R26, R2, R5, R15 ;  /* 0x00000005021a7223 */ /* 0x008fc6000000000f */
[----:B------:R-:W2:Y:S01]  /*2210*/  LDS.128 R12, [R0+0x130] ;  /* 0x00013000000c7984 */ /* 0x000ea20000000c00 */
[----:B------:R-:W-:-:S03]  /*2220*/  IADD3 R27, PT, PT, R16, 0x800, RZ ;  /* 0x00000800101b7810 */ /* 0x000fc60007ffe0ff */
[----:B------:R-:W3:Y:S01]  /*2230*/  LDS R15, [R0+0x110] ;  /* 0x00011000000f7984 */ /* 0x000ee20000000800 */
[----:B0-----:R-:W-:Y:S01]  /*2240*/  FFMA R8, R11, R8, R26 ;  /* 0x000000080b087223 */ /* 0x001fe2000000001a */
[----:B------:R-:W-:-:S04]  /*2250*/  IMAD.WIDE.U32 R26, R27, 0x4, R24 ;  /* 0x000000041b1a7825 */ /* 0x000fc800078e0018 */
[----:B-1----:R-:W-:Y:S01]  /*2260*/  FFMA R18, R17, R18, R8 ;  /* 0x0000001211127223 */ /* 0x002fe20000000008 */
[C---:B------:R-:W-:Y:S01]  /*2270*/  FFMA R8, R2.reuse, R6, R19 ;  /* 0x0000000602087223 */ /* 0x040fe20000000013 */
[----:B------:R-:W-:Y:S02]  /*2280*/  FFMA R2, R2, R7, R4 ;  /* 0x0000000702027223 */ /* 0x000fe40000000004 */
[----:B------:R-:W0:Y:S01]  /*2290*/  LDS.64 R4, [R0+0x120] ;  /* 0x0001200000047984 */ /* 0x000e220000000a00 */
[----:B--2---:R-:W-:-:S05]  /*22a0*/  FFMA R31, R21, R12, R18 ;  /* 0x0000000c151f7223 */ /* 0x004fca0000000012 */
[----:B------:R0:W-:Y:S01]  /*22b0*/  STG.E desc[UR4][R26.64], R31 ;  /* 0x0000001f1a007986 */ /* 0x0001e2000c101904 */
[C---:B------:R-:W-:Y:S02]  /*22c0*/  IADD3 R19, PT, PT, R20.reuse, 0x820, RZ ;  /* 0x0000082014137810 */ /* 0x040fe40007ffe0ff */
[----:B------:R-:W-:-:S03]  /*22d0*/  @!P0 IADD3 R7, PT, PT, R20, 0x810, RZ ;  /* 0x0000081014078810 */ /* 0x000fc60007ffe0ff */
[--C-:B------:R-:W-:Y:S01]  /*22e0*/  IMAD.WIDE.U32 R18, R19, 0x4, R22.reuse ;  /* 0x0000000413127825 */ /* 0x100fe200078e0016 */
[----:B------:R-:W-:Y:S03]  /*22f0*/  BAR.SYNC.DEFER_BLOCKING 0x0 ;  /* 0x0000000000007b1d */ /* 0x000fe60000010000 */
[----:B------:R-:W-:-:S05]  /*2300*/  @!P0 IMAD.WIDE.U32 R6, R7, 0x4, R22 ;  /* 0x0000000407068825 */ /* 0x000fca00078e0016 */
[----:B------:R-:W-:Y:S06]  /*2310*/  BAR.SYNC.DEFER_BLOCKING 0x0 ;  /* 0x0000000000007b1d */ /* 0x000fec0000010000 */
[----:B------:R-:W2:Y:S04]  /*2320*/  @!P0 LDG.E R33, desc[UR4][R6.64] ;  /* 0x0000000406218981 */ /* 0x000ea8000c1e1900 */
[----:B------:R-:W4:Y:S04]  /*2330*/  LDG.E R19, desc[UR4][R18.64] ;  /* 0x0000000412137981 */ /* 0x000f28000c1e1900 */
[----:B--2---:R-:W-:Y:S04]  /*2340*/  @!P0 STS [R10], R33 ;  /* 0x000000210a008388 */ /* 0x004fe80000000800 */
[----:B----4-:R-:W-:Y:S01]  /*2350*/  STS [R10+0x40], R19 ;  /* 0x000040130a007388 */ /* 0x010fe20000000800 */
[----:B------:R-:W-:Y:S06]  /*2360*/  BAR.SYNC.DEFER_BLOCKING 0x0 ;  /* 0x0000000000007b1d */ /* 0x000fec0000010000 */
[----:B------:R-:W2:Y:S04]  /*2370*/  @!P0 LDG.E R30, desc[UR4][R28.64] ;  /* 0x000000041c1e8981 */ /* 0x000ea8000c1e1900 */
[----:B------:R-:W4:Y:S01]  /*2380*/  @!P0 LDG.E R32, desc[UR4][R28.64+0x40] ;  /* 0x000040041c208981 */ /* 0x000f22000c1e1900 */
[C---:B------:R-:W-:Y:S01]  /*2390*/  FFMA R18, R11.reuse, R9, R8 ;  /* 0x000000090b127223 */ /* 0x040fe20000000008 */
[----:B---3--:R-:W-:-:S03]  /*23a0*/  FFMA R2, R11, R15, R2 ;  /* 0x0000000f0b027223 */ /* 0x008fc60000000002 */
[C---:B0-----:R-:W-:Y:S01]  /*23b0*/  FFMA R26, R17.reuse, R4, R18 ;  /* 0x00000004111a7223 */ /* 0x041fe20000000012 */
[----:B------:R-:W-:-:S03]  /*23c0*/  FFMA R17, R17, R5, R2 ;  /* 0x0000000511117223 */ /* 0x000fc60000000002 */
[C---:B------:R-:W-:Y:S01]  /*23d0*/  FFMA R15, R21.reuse, R13, R26 ;  /* 0x0000000d150f7223 */ /* 0x040fe2000000001a */
[C---:B------:R-:W-:Y:S02]  /*23e0*/  @!P0 IADD3 R27, PT, PT, R20.reuse, 0x1020, RZ ;  /* 0x00001020141b8810 */ /* 0x040fe40007ffe0ff */
[----:B------:R-:W-:Y:S01]  /*23f0*/  IADD3 R31, PT, PT, R20, 0x1030, RZ ;  /* 0x00001030141f7810 */ /* 0x000fe20007ffe0ff */
[----:B--2---:R0:W-:Y:S04]  /*2400*/  @!P0 STS [R3+0x8], R30 ;  /* 0x0000081e03008388 */ /* 0x0041e80000000800 */
[----:B----4-:R-:W-:Y:S01]  /*2410*/  @!P0 STS [R3+0xc], R32 ;  /* 0x00000c2003008388 */ /* 0x010fe20000000800 */
[----:B------:R-:W-:Y:S06]  /*2420*/  BAR.SYNC.DEFER_BLOCKING 0x0 ;  /* 0x0000000000007b1d */ /* 0x000fec0000010000 */
[----:B------:R-:W-:Y:S04]  /*2430*/  LDS R12, [R10+0x40] ;  /* 0x000040000a0c7984 */ /* 0x000fe80000000800 */
[----:B------:R-:W1:Y:S04]  /*2440*/  LDS.64 R6, [R0+0x8] ;  /* 0x0000080000067984 */ /* 0x000e680000000a00 */
[----:B------:R-:W-:Y:S04]  /*2450*/  LDS R9, [R10+0x3c] ;  /* 0x00003c000a097984 */ /* 0x000fe80000000800 */
[----:B------:R-:W2:Y:S04]  /*2460*/  LDS R8, [R0+0x1c] ;  /* 0x00001c0000087984 */ /* 0x000ea80000000800 */
[----:B------:R-:W3:Y:S04]  /*2470*/  LDS R18, [R0+0x20] ;  /* 0x0000200000127984 */ /* 0x000ee80000000800 */
[----:B------:R-:W-:Y:S04]  /*2480*/  LDS R2, [R10+0x38] ;  /* 0x000038000a027984 */ /* 0x000fe80000000800 */
[----:B------:R-:W4:Y:S01]  /*2490*/  LDS.64 R4, [R0+0x30] ;  /* 0x0000300000047984 */ /* 0x000f220000000a00 */
[----:B0-----:R-:W-:-:S03]  /*24a0*/  FFMA R30, R21, R14, R17 ;  /* 0x0000000e151e7223 */ /* 0x001fc60000000011 */
[----:B------:R-:W-:Y:S04]  /*24b0*/  LDS R14, [R10+0x34] ;  /* 0x000034000a0e7984 */ /* 0x000fe80000000800 */
[----:B------:R-:W0:Y:S04]  /*24c0*/  LDS R11, [R0+0x44] ;  /* 0x00004400000b7984 */ /* 0x000e280000000800 */
[----:B------:R-:W5:Y:S01]  /*24d0*/  LDS R13, [R0+0x48] ;  /* 0x00004800000d7984 */ /* 0x000f620000000800 */
[C---:B-1----:R-:W-:Y:S01]  /*24e0*/  FFMA R26, R12.reuse, R6, R15 ;  /* 0x000000060c1a7223 */ /* 0x042fe2000000000f */
[----:B------:R-:W-:-:S02]  /*24f0*/  FFMA R17, R12, R7, R30 ;  /* 0x000000070c117223 */ /* 0x000fc4000000001e */
[----:B------:R-:W-:Y:S04]  /*2500*/  LDS R15, [R0+0x6c] ;  /* 0x00006c00000f7984 */ /* 0x000fe80000000800 */
[----:B------:R-:W-:Y:S04]  /*2510*/  LDS R12, [R10+0x30] ;  /* 0x000030000a0c7984 */ /* 0x000fe80000000800 */
[----:B------:R-:W1:Y:S01]  /*2520*/  LDS.64 R6, [R0+0x58] ;  /* 0x0000580000067984 */ /* 0x000e620000000a00 */
[----:B--2---:R-:W-:-:S03]  /*2530*/  FFMA R19, R9, R8, R26 ;  /* 0x0000000809137223 */ /* 0x004fc6000000001a */
[----:B------:R-:W2:Y:S01]  /*2540*/  LDS R8, [R10+0x2c] ;  /* 0x00002c000a087984 */ /* 0x000ea20000000800 */
[----:B---3--:R-:W-:-:S03]  /*2550*/  FFMA R18, R9, R18, R17 ;  /* 0x0000001209127223 */ /* 0x008fc60000000011 */
[----:B------:R-:W3:Y:S01]  /*2560*/  LDS R9, [R0+0x70] ;  /* 0x0000700000097984 */ /* 0x000ee20000000800 */
[C---:B----4-:R-:W-:Y:S01]  /*2570*/  FFMA R18, R2.reuse, R5, R18 ;  /* 0x0000000502127223 */ /* 0x050fe20000000012 */
[----:B------:R-:W-:Y:S02]  /*2580*/  FFMA R19, R2, R4, R19 ;  /* 0x0000000402137223 */ /* 0x000fe40000000013 */
[----:B------:R-:W-:Y:S04]  /*2590*/  LDS R17, [R10+0x10] ;  /* 0x000010000a117984 */ /* 0x000fe80000000800 */
[----:B------:R-:W-:Y:S04]  /*25a0*/  LDS R2, [R10+0x28] ;  /* 0x000028000a027984 */ /* 0x000fe80000000800 */
[----:B------:R-:W4:Y:S01]  /*25b0*/  LDS.64 R4, [R0+0x80] ;  /* 0x0000800000047984 */ /* 0x000f220000000a00 */
[C---:B0-----:R-:W-:Y:S01]  /*25c0*/  FFMA R19, R14.reuse, R11, R19 ;  /* 0x0000000b0e137223 */ /* 0x041fe20000000013 */
[----:B-----5:R-:W-:-:S02]  /*25d0*/  FFMA R26, R14, R13, R18 ;  /* 0x0000000d0e1a7223 */ /* 0x020fc40000000012 */
[----:B------:R-:W-:Y:S04]  /*25e0*/  LDS R11, [R10+0x24] ;  /* 0x000024000a0b7984 */ /* 0x000fe80000000800 */
[----:B------:R-:W0:Y:S04]  /*25f0*/  LDS R18, [R0+0x94] ;  /* 0x0000940000127984 */ /* 0x000e280000000800 */
[----:B------:R-:W5:Y:S04]  /*2600*/  LDS R14, [R0+0x98] ;  /* 0x00009800000e7984 */ /* 0x000f680000000800 */
[----:B------:R-:W-:Y:S01]  /*2610*/  LDS R13, [R10+0x20] ;  /* 0x000020000a0d7984 */ /* 0x000fe20000000800 */
[C---:B-1----:R-:W-:Y:S01]  /*2620*/  FFMA R19, R12.reuse, R6, R19 ;  /* 0x000000060c137223 */ /* 0x042fe20000000013 */
[----:B------:R-:W-:-:S02]  /*2630*/  FFMA R26, R12, R7, R26 ;  /* 0x000000070c1a7223 */ /* 0x000fc4000000001a */
[----:B------:R-:W1:Y:S01]  /*2640*/  LDS.64 R6, [R0+0xa8] ;  /* 0x0000a80000067984 */ /* 0x000e620000000a00 */
[----:B--2---:R-:W-:-:S03]  /*2650*/  FFMA R19, R8, R15, R19 ;  /* 0x0000000f08137223 */ /* 0x004fc60000000013 */
[----:B------:R-:W-:Y:S04]  /*2660*/  LDS R12, [R10+0x1c] ;  /* 0x00001c000a0c7984 */ /* 0x000fe80000000800 */
[----:B------:R-:W2:Y:S01]  /*2670*/  LDS R15, [R0+0xbc] ;  /* 0x0000bc00000f7984 */ /* 0x000ea20000000800 */
[----:B---3--:R-:W-:Y:S01]  /*2680*/  FFMA R26, R8, R9, R26 ;  /* 0x00000009081a7223 */ /* 0x008fe2000000001a */
[----:B----4-:R-:W-:-:S03]  /*2690*/  FFMA R8, R2, R4, R19 ;  /* 0x0000000402087223 */ /* 0x010fc60000000013 */
[----:B------:R-:W-:Y:S02]  /*26a0*/  FFMA R9, R2, R5, R26 ;  /* 0x0000000502097223 */ /* 0x000fe4000000001a */
[----:B------:R-:W-:Y:S04]  /*26b0*/  LDS R2, [R10+0x18] ;  /* 0x000018000a027984 */ /* 0x000fe80000000800 */
[----:B------:R-:W3:Y:S01]  /*26c0*/  LDS.64 R4, [R0+0xd0] ;  /* 0x0000d00000047984 */ /* 0x000ee20000000a00 */
[----:B0-----:R-:W-:-:S03]  /*26d0*/  FFMA R8, R11, R18, R8 ;  /* 0x000000120b087223 */ /* 0x001fc60000000008 */
[----:B------:R-:W-:Y:S01]  /*26e0*/  LDS R26, [R0+0xe4] ;  /* 0x0000e400001a7984 */ /* 0x000fe20000000800 */
[----:B-----5:R-:W-:-:S03]  /*26f0*/  FFMA R18, R11, R14, R9 ;  /* 0x0000000e0b127223 */ /* 0x020fc60000000009 */
[----:B------:R-:W0:Y:S04]  /*2700*/  LDS R11, [R10+0x14] ;  /* 0x000014000a0b7984 */ /* 0x000e280000000800 */
[----:B------:R-:W-:Y:S01]  /*2710*/  LDS R14, [R10+0xc] ;  /* 0x00000c000a0e7984 */ /* 0x000fe20000000800 */
[----:B-1----:R-:W-:-:S03]  /*2720*/  FFMA R19, R13, R6, R8 ;  /* 0x000000060d137223 */ /* 0x002fc60000000008 */
[----:B------:R-:W1:Y:S01]  /*2730*/  LDS.64 R8, [R0+0xf8] ;  /* 0x0000f80000087984 */ /* 0x000e620000000a00 */
[----:B--2---:R-:W-:-:S03]  /*2740*/  FFMA R19, R12, R15, R19 ;  /* 0x0000000f0c137223 */ /* 0x004fc60000000013 */
[----:B------:R-:W2:Y:S01]  /*2750*/  LDS R15, [R0+0x10c] ;  /* 0x00010c00000f7984 */ /* 0x000ea20000000800 */
[----:B------:R-:W-:-:S03]  /*2760*/  FFMA R13, R13, R7, R18 ;  /* 0x000000070d0d7223 */ /* 0x000fc60000000012 */
[----:B------:R-:W-:Y:S04]  /*2770*/  LDS.64 R6, [R0+0x120] ;  /* 0x0001200000067984 */ /* 0x000fe80000000a00 */
[----:B------:R-:W-:Y:S01]  /*2780*/  LDS R18, [R0+0x138] ;  /* 0x0001380000127984 */ /* 0x000fe20000000800 */
[----:B---3--:R-:W-:-:S03]  /*2790*/  FFMA R4, R2, R4, R19 ;  /* 0x0000000402047223 */ /* 0x008fc60000000013 */
[----:B------:R-:W3:Y:S01]  /*27a0*/  LDS R19, [R0+0xc0] ;  /* 0x0000c00000137984 */ /* 0x000ee20000000800 */
[----:B0-----:R-:W-:-:S04]  /*27b0*/  FFMA R4, R11, R26, R4 ;  /* 0x0000001a0b047223 */ /* 0x001fc80000000004 */
[----:B-1----:R-:W-:Y:S02]  /*27c0*/  FFMA R21, R17, R8, R4 ;  /* 0x0000000811157223 */ /* 0x002fe40000000004 */
[----:B------:R-:W0:Y:S04]  /*27d0*/  LDS R8, [R10+0x8] ;  /* 0x000008000a087984 */ /* 0x000e280000000800 */
[----:B------:R-:W-:Y:S01]  /*27e0*/  LDS R4, [R0+0x134] ;  /* 0x0001340000047984 */ /* 0x000fe20000000800 */
[----:B--2---:R-:W-:-:S03]  /*27f0*/  FFMA R21, R14, R15, R21 ;  /* 0x0000000f0e157223 */ /* 0x004fc60000000015 */
[----:B------:R-:W1:Y:S01]  /*2800*/  LDS R15, [R10+0x4] ;  /* 0x000004000a0f7984 */ /* 0x000e620000000800 */
[----:B---3--:R-:W-:Y:S01]  /*2810*/  FFMA R19, R12, R19, R13 ;  /* 0x000000130c137223 */ /* 0x008fe2000000000d */
[----:B------:R-:W-:-:S05]  /*2820*/  IADD3 R13, PT, PT, R16, 0x1000, RZ ;  /* 0x00001000100d7810 */ /* 0x000fca0007ffe0ff */
[----:B------:R-:W-:-:S04]  /*2830*/  IMAD.WIDE.U32 R12, R13, 0x4, R24 ;  /* 0x000000040d0c7825 */ /* 0x000fc800078e0018 */
[----:B------:R-:W-:Y:S02]  /*2840*/  FFMA R2, R2, R5, R19 ;  /* 0x0000000502027223 */ /* 0x000fe40000000013 */
[----:B------:R-:W-:Y:S01]  /*2850*/  LDS R19, [R0+0x110] ;  /* 0x0001100000137984 */ /* 0x000fe20000000800 */
[----:B0-----:R-:W-:-:S04]  /*2860*/  FFMA R6, R8, R6, R21 ;  /* 0x0000000608067223 */ /* 0x001fc80000000015 */
[----:B-1----:R-:W-:Y:S02]  /*2870*/  FFMA R21, R15, R4, R6 ;  /* 0x000000040f157223 */ /* 0x002fe40000000006 */
[----:B------:R-:W0:Y:S04]  /*2880*/  LDS R6, [R0+0xe8] ;  /* 0x0000e80000067984 */ /* 0x000e280000000800 */
[----:B------:R-:W-:Y:S01]  /*2890*/  STG.E desc[UR4][R12.64], R21 ;  /* 0x000000150c007986 */ /* 0x000fe2000c101904 */
[----:B------:R-:W-:Y:S01]  /*28a0*/  BAR.SYNC.DEFER_BLOCKING 0x0 ;  /* 0x0000000000007b1d */ /* 0x000fe20000010000 */
[----:B------:R-:W-:-:S04]  /*28b0*/  @!P0 IMAD.WIDE.U32 R4, R27, 0x4, R22 ;  /* 0x000000041b048825 */ /* 0x000fc800078e0016 */
[----:B------:R-:W-:-:S03]  /*28c0*/  IMAD.WIDE.U32 R22, R31, 0x4, R22 ;  /* 0x000000041f167825 */ /* 0x000fc600078e0016 */
[----:B------:R-:W-:Y:S06]  /*28d0*/  BAR.SYNC.DEFER_BLOCKING 0x0 ;  /* 0x0000000000007b1d */ /* 0x000fec0000010000 */
[----:B------:R-:W2:Y:S04]  /*28e0*/  @!P0 LDG.E R5, desc[UR4][R4.64] ;  /* 0x0000000404058981 */ /* 0x000ea8000c1e1900 */
[----:B------:R-:W3:Y:S04]  /*28f0*/  LDG.E R23, desc[UR4][R22.64] ;  /* 0x0000000416177981 */ /* 0x000ee8000c1e1900 */
[----:B--2---:R-:W-:Y:S04]  /*2900*/  @!P0 STS [R10], R5 ;  /* 0x000000050a008388 */ /* 0x004fe80000000800 */
[----:B---3--:R-:W-:Y:S01]  /*2910*/  STS [R10+0x40], R23 ;  /* 0x000040170a007388 */ /* 0x008fe20000000800 */
[----:B------:R-:W-:Y:S06]  /*2920*/  BAR.SYNC.DEFER_BLOCKING 0x0 ;  /* 0x0000000000007b1d */ /* 0x000fec0000010000 */
[----:B------:R-:W2:Y:S01]  /*2930*/  @!P0 LDG.E R28, desc[UR4][R28.64] ;  /* 0x000000041c1c8981 */ /* 0x000ea2000c1e1900 */
[----:B0-----:R-:W-:-:S04]  /*2940*/  FFMA R22, R11, R6, R2 ;  /* 0x000000060b167223 */ /* 0x001fc80000000002 */
[----:B------:R-:W-:-:S04]  /*2950*/  FFMA R9, R17, R9, R22 ;  /* 0x0000000911097223 */ /* 0x000fc80000000016 */
[----:B------:R-:W-:-:S04]  /*2960*/  FFMA R19, R14, R19, R9 ;  /* 0x000000130e137223 */ /* 0x000fc80000000009 */
[----:B------:R-:W-:-:S04]  /*2970*/  FFMA R22, R8, R7, R19 ;  /* 0x0000000708167223 */ /* 0x000fc80000000013 */
[----:B------:R-:W-:Y:S01]  /*2980*/  FFMA R22, R15, R18, R22 ;  /* 0x000000120f167223 */ /* 0x000fe20000000016 */
[----:B--2---:R-:W-:Y:S01]  /*2990*/  @!P0 STS [R3+0xc], R28 ;  /* 0x00000c1c03008388 */ /* 0x004fe20000000800 */
[----:B------:R-:W-:Y:S06]  /*29a0*/  BAR.SYNC.DEFER_BLOCKING 0x0 ;  /* 0x0000000000007b1d */ /* 0x000fec0000010000 */
[----:B------:R-:W-:Y:S04]  /*29b0*/  LDS R27, [R10+0x40] ;  /* 0x000040000a1b7984 */ /* 0x000fe80000000800 */
[----:B------:R-:W0:Y:S04]  /*29c0*/  LDS R26, [R0+0xc] ;  /* 0x00000c00001a7984 */ /* 0x000e280000000800 */
[----:B------:R-:W-:Y:S04]  /*29d0*/  LDS R21, [R10+0x3c] ;  /* 0x00003c000a157984 */ /* 0x000fe80000000800 */
[----:B------:R-:W1:Y:S04]  /*29e0*/  LDS R20, [R0+0x20] ;  /* 0x0000200000147984 */ /* 0x000e680000000800 */
[----:B------:R-:W-:Y:S04]  /*29f0*/  LDS R13, [R10+0x38] ;  /* 0x000038000a0d7984 */ /* 0x000fe80000000800 */
[----:B------:R-:W2:Y:S04]  /*2a00*/  LDS R12, [R0+0x34] ;  /* 0x00003400000c7984 */ /* 0x000ea80000000800 */
[----:B------:R-:W-:Y:S04]  /*2a10*/  LDS R5, [R10+0x34] ;  /* 0x000034000a057984 */ /* 0x000fe80000000800 */
[----:B------:R-:W3:Y:S04]  /*2a20*/  LDS R4, [R0+0x48] ;  /* 0x0000480000047984 */ /* 0x000ee80000000800 */
[----:B------:R-:W-:Y:S04]  /*2a30*/  LDS R11, [R10+0x30] ;  /* 0x000030000a0b7984 */ /* 0x000fe80000000800 */
[----:B------:R-:W4:Y:S04]  /*2a40*/  LDS R6, [R0+0x5c] ;  /* 0x00005c0000067984 */ /* 0x000f280000000800 */
[----:B------:R-:W-:Y:S04]  /*2a50*/  LDS R3, [R10+0x2c] ;  /* 0x00002c000a037984 */ /* 0x000fe80000000800 */
[----:B------:R-:W5:Y:S04]  /*2a60*/  LDS R2, [R0+0x70] ;  /* 0x0000700000027984 */ /* 0x000f680000000800 */
[----:B------:R-:W-:Y:S04]  /*2a70*/  LDS R9, [R10+0x28] ;  /* 0x000028000a097984 */ /* 0x000fe80000000800 */
[----:B------:R-:W5:Y:S04]  /*2a80*/  LDS R14, [R0+0x84] ;  /* 0x00008400000e7984 */ /* 0x000f680000000800 */
[----:B------:R-:W-:Y:S04]  /*2a90*/  LDS R7, [R10+0x24] ;  /* 0x000024000a077984 */ /* 0x000fe80000000800 */
[----:B------:R-:W5:Y:S01]  /*2aa0*/  LDS R8, [R0+0x98] ;  /* 0x0000980000087984 */ /* 0x000f620000000800 */
[----:B0-----:R-:W-:-:S03]  /*2ab0*/  FFMA R26, R27, R26, R22 ;  /* 0x0000001a1b1a7223 */ /* 0x001fc60000000016 */
[----:B------:R-:W-:Y:S04]  /*2ac0*/  LDS R15, [R10+0x20] ;  /* 0x000020000a0f7984 */ /* 0x000fe80000000800 */
[----:B------:R-:W0:Y:S01]  /*2ad0*/  LDS R18, [R0+0xac] ;  /* 0x0000ac0000127984 */ /* 0x000e220000000800 */
[----:B-1----:R-:W-:-:S03]  /*2ae0*/  FFMA R26, R21, R20, R26 ;  /* 0x00000014151a7223 */ /* 0x002fc6000000001a */
[----:B------:R-:W-:Y:S04]  /*2af0*/  LDS R17, [R10+0x1c] ;  /* 0x00001c000a117984 */ /* 0x000fe80000000800 */
[----:B------:R-:W1:Y:S01]  /*2b00*/  LDS R22, [R0+0xc0] ;  /* 0x0000c00000167984 */ /* 0x000e620000000800 */
[----:B--2---:R-:W-:-:S03]  /*2b10*/  FFMA R26, R13, R12, R26 ;  /* 0x0000000c0d1a7223 */ /* 0x004fc6000000001a */
[----:B------:R-:W-:Y:S04]  /*2b20*/  LDS R19, [R10+0x18] ;  /* 0x000018000a137984 */ /* 0x000fe80000000800 */
[----:B------:R-:W2:Y:S01]  /*2b30*/  LDS R20, [R0+0xd4] ;  /* 0x0000d40000147984 */ /* 0x000ea20000000800 */
[----:B---3--:R-:W-:-:S03]  /*2b40*/  FFMA R26, R5, R4, R26 ;  /* 0x00000004051a7223 */ /* 0x008fc6000000001a */
[----:B------:R-:W-:Y:S04]  /*2b50*/  LDS R12, [R10+0x14] ;  /* 0x000014000a0c7984 */ /* 0x000fe80000000800 */
[----:B------:R-:W3:Y:S01]  /*2b60*/  LDS R13, [R0+0xe8] ;  /* 0x0000e800000d7984 */ /* 0x000ee20000000800 */
[----:B----4-:R-:W-:-:S03]  /*2b70*/  FFMA R26, R11, R6, R26 ;  /* 0x000000060b1a7223 */ /* 0x010fc6000000001a */
[----:B------:R-:W-:Y:S04]  /*2b80*/  LDS R4, [R10+0x10] ;  /* 0x000010000a047984 */ /* 0x000fe80000000800 */
[----:B------:R-:W4:Y:S01]  /*2b90*/  LDS R5, [R0+0xfc] ;  /* 0x0000fc0000057984 */ /* 0x000f220000000800 */
[----:B-----5:R-:W-:-:S03]  /*2ba0*/  FFMA R28, R3, R2, R26 ;  /* 0x00000002031c7223 */ /* 0x020fc6000000001a */
[----:B------:R-:W-:Y:S04]  /*2bb0*/  LDS R6, [R10+0xc] ;  /* 0x00000c000a067984 */ /* 0x000fe80000000800 */
[----:B------:R-:W5:Y:S04]  /*2bc0*/  LDS R11, [R0+0x110] ;  /* 0x00011000000b7984 */ /* 0x000f680000000800 */
[----:B------:R-:W-:Y:S04]  /*2bd0*/  LDS R21, [R10+0x8] ;  /* 0x000008000a157984 */ /* 0x000fe80000000800 */
[----:B------:R-:W5:Y:S04]  /*2be0*/  LDS R26, [R0+0x124] ;  /* 0x00012400001a7984 */ /* 0x000f680000000800 */
[----:B------:R-:W-:Y:S04]  /*2bf0*/  LDS R2, [R10+0x4] ;  /* 0x000004000a027984 */ /* 0x000fe80000000800 */
[----:B------:R-:W5:Y:S01]  /*2c00*/  LDS R3, [R0+0x138] ;  /* 0x0001380000037984 */ /* 0x000f620000000800 */
[----:B------:R-:W-:-:S04]  /*2c10*/  FFMA R14, R9, R14, R28 ;  /* 0x0000000e090e7223 */ /* 0x000fc8000000001c */
[----:B------:R-:W-:-:S04]  /*2c20*/  FFMA R8, R7, R8, R14 ;  /* 0x0000000807087223 */ /* 0x000fc8000000000e */
[----:B0-----:R-:W-:-:S04]  /*2c30*/  FFMA R8, R15, R18, R8 ;  /* 0x000000120f087223 */ /* 0x001fc80000000008 */
[----:B-1----:R-:W-:-:S04]  /*2c40*/  FFMA R8, R17, R22, R8 ;  /* 0x0000001611087223 */ /* 0x002fc80000000008 */
[----:B--2---:R-:W-:-:S04]  /*2c50*/  FFMA R19, R19, R20, R8 ;  /* 0x0000001413137223 */ /* 0x004fc80000000008 */
[----:B---3--:R-:W-:-:S04]  /*2c60*/  FFMA R13, R12, R13, R19 ;  /* 0x0000000d0c0d7223 */ /* 0x008fc80000000013 */
[----:B----4-:R-:W-:-:S04]  /*2c70*/  FFMA R5, R4, R5, R13 ;  /* 0x0000000504057223 */ /* 0x010fc8000000000d */
[----:B-----5:R-:W-:Y:S01]  /*2c80*/  FFMA R6, R6, R11, R5 ;  /* 0x0000000b06067223 */ /* 0x020fe20000000005 */
[----:B------:R-:W-:-:S03]  /*2c90*/  IADD3 R5, PT, PT, R16, 0x1800, RZ ;  /* 0x0000180010057810 */ /* 0x000fc60007ffe0ff */
[----:B------:R-:W-:Y:S02]  /*2ca0*/  FFMA R21, R21, R26, R6 ;  /* 0x0000001a15157223 */ /* 0x000fe40000000006 */
[----:B------:R-:W-:-:S04]  /*2cb0*/  IMAD.WIDE.U32 R24, R5, 0x4, R24 ;  /* 0x0000000405187825 */ /* 0x000fc800078e0018 */
[----:B------:R-:W-:-:S05]  /*2cc0*/  FFMA R3, R2, R3, R21 ;  /* 0x0000000302037223 */ /* 0x000fca0000000015 */
[----:B------:R-:W-:Y:S01]  /*2cd0*/  STG.E desc[UR4][R24.64], R3 ;  /* 0x0000000318007986 */ /* 0x000fe2000c101904 */
[----:B------:R-:W-:Y:S08]  /*2ce0*/  BAR.SYNC.DEFER_BLOCKING 0x0 ;  /* 0x0000000000007b1d */ /* 0x000ff00000010000 */
[----:B------:R-:W-:Y:S06]  /*2cf0*/  BAR.SYNC.DEFER_BLOCKING 0x0 ;  /* 0x0000000000007b1d */ /* 0x000fec0000010000 */
[----:B------:R-:W-:Y:S05]  /*2d00*/  EXIT ;  /* 0x000000000000794d */ /* 0x000fea0003800000 */
.L_x_2:
[----:B------:R-:W-:-:S00]  /*2d10*/  BRA `(.L_x_2) ;  /* 0xfffffffc00fc7947 */ /* 0x000fc0000383ffff */
[----:B------:R-:W-:-:S00]  /*2d20*/  NOP ;  /* 0x0000000000007918 */ /* 0x000fc00000000000 */
        /* <DEDUP_REMOVED lines=13> */
.L_x_3:


//--------------------- .nv.shared._Z4convPfS_S_iiii --------------------------
	.section	.nv.shared._Z4convPfS_S_iiii,"aw",@nobits
	.sectionflags	@""
	.align	4
.nv.shared._Z4convPfS_S_iiii:
	.zero		2432


//--------------------- .nv.shared.reserved.0     --------------------------
	.section	.nv.shared.reserved.0,"aw",@nobits
	.weak		__nv_reservedSMEM_offset_0_alias
	.size		__nv_reservedSMEM_offset_0_alias, 0, 64
	.other		__nv_reservedSMEM_offset_0_alias,@"STO_CUDA_RESERVED_SHARED STV_DEFAULT"
__nv_reservedSMEM_offset_0_alias:
	.zero		0
	.zero		64


//--------------------- .nv.constant0._Z4convPfS_S_iiii --------------------------
	.section	.nv.constant0._Z4convPfS_S_iiii,"a",@progbits
	.sectionflags	@""
	.align	4
.nv.constant0._Z4convPfS_S_iiii:
	.zero		936


//--------------------- SYMBOLS --------------------------

	.type		.nv.reservedSmem.offset0,@object
	.size		.nv.reservedSmem.offset0,0x4
	.type		.nv.reservedSmem.cap,@object
	.size		.nv.reservedSmem.cap,0x4
